	.headerflags	@"EF_CUDA_TEXMODE_UNIFIED EF_CUDA_64BIT_ADDRESS EF_CUDA_ACCELERATORS EF_CUDA_SM90 EF_CUDA_VIRTUAL_SM(EF_CUDA_SM90)"
	.elftype	@"ET_EXEC"


//--------------------- .nv.info                  --------------------------
	.section	.nv.info,"",@"SHT_CUDA_INFO"
	.align	4


	//----- nvinfo : EIATTR_REGCOUNT
	.align		4
        /*0000*/ 	.byte	0x04, 0x2f
        /*0002*/ 	.short	(.L_1 - .L_0)
	.align		4
.L_0:
        /*0004*/ 	.word	index@(triton_mm)
        /*0008*/ 	.word	0x00000060


	//----- nvinfo : EIATTR_MIN_STACK_SIZE
	.align		4
.L_1:
        /*000c*/ 	.byte	0x04, 0x12
        /*000e*/ 	.short	(.L_3 - .L_2)
	.align		4
.L_2:
        /*0010*/ 	.word	index@(triton_mm)
        /*0014*/ 	.word	0x00000000


	//----- nvinfo : EIATTR_FRAME_SIZE
	.align		4
.L_3:
        /*0018*/ 	.byte	0x04, 0x11
        /*001a*/ 	.short	(.L_5 - .L_4)
	.align		4
.L_4:
        /*001c*/ 	.word	index@(triton_mm)
        /*0020*/ 	.word	0x00000000


	//----- nvinfo : EIATTR_MIN_STACK_SIZE
	.align		4
.L_5:
        /*0024*/ 	.byte	0x04, 0x12
        /*0026*/ 	.short	(.L_7 - .L_6)
	.align		4
.L_6:
        /*0028*/ 	.word	index@(triton_mm)
        /*002c*/ 	.word	0x00000000
.L_7:


//--------------------- .nv.info.triton_mm        --------------------------
	.section	.nv.info.triton_mm,"",@"SHT_CUDA_INFO"
	.sectionflags	@""
	.align	4


	//----- nvinfo : EIATTR_CUDA_API_VERSION
	.align		4
        /*0000*/ 	.byte	0x04, 0x37
        /*0002*/ 	.short	(.L_9 - .L_8)
.L_8:
        /*0004*/ 	.word	0x0000007c


	//----- nvinfo : EIATTR_KPARAM_INFO
	.align		4
.L_9:
        /*0008*/ 	.byte	0x04, 0x17
        /*000a*/ 	.short	(.L_11 - .L_10)
.L_10:
        /*000c*/ 	.word	0x00000000
        /*0010*/ 	.short	0x0003
        /*0012*/ 	.short	0x0018
        /*0014*/ 	.byte	0x00, 0xf0, 0x11, 0x00


	//----- nvinfo : EIATTR_KPARAM_INFO
	.align		4
.L_11:
        /*0018*/ 	.byte	0x04, 0x17
        /*001a*/ 	.short	(.L_13 - .L_12)
.L_12:
        /*001c*/ 	.word	0x00000000
        /*0020*/ 	.short	0x0002
        /*0022*/ 	.short	0x0010
        /*0024*/ 	.byte	0x00, 0xf0, 0x21, 0x00


	//----- nvinfo : EIATTR_KPARAM_INFO
	.align		4
.L_13:
        /*0028*/ 	.byte	0x04, 0x17
        /*002a*/ 	.short	(.L_15 - .L_14)
.L_14:
        /*002c*/ 	.word	0x00000000
        /*0030*/ 	.short	0x0001
        /*0032*/ 	.short	0x0008
        /*0034*/ 	.byte	0x00, 0xf0, 0x21, 0x00


	//----- nvinfo : EIATTR_KPARAM_INFO
	.align		4
.L_15:
        /*0038*/ 	.byte	0x04, 0x17
        /*003a*/ 	.short	(.L_17 - .L_16)
.L_16:
        /*003c*/ 	.word	0x00000000
        /*0040*/ 	.short	0x0000
        /*0042*/ 	.short	0x0000
        /*0044*/ 	.byte	0x00, 0xf0, 0x21, 0x00


	//----- nvinfo : EIATTR_SPARSE_MMA_MASK
	.align		4
.L_17:
        /*0048*/ 	.byte	0x03, 0x50
        /*004a*/ 	.short	0x0000


	//----- nvinfo : EIATTR_MAXREG_COUNT
	.align		4
        /*004c*/ 	.byte	0x03, 0x1b
        /*004e*/ 	.short	0x00ff


	//----- nvinfo : EIATTR_COOP_GROUP_MASK_REGIDS
	.align		4
        /*0050*/ 	.byte	0x04, 0x29
        /*0052*/ 	.short	(.L_19 - .L_18)


	//   ....[0]....
.L_18:
        /*0054*/ 	.word	0xffffffff


	//----- nvinfo : EIATTR_COOP_GROUP_INSTR_OFFSETS
	.align		4
.L_19:
        /*0058*/ 	.byte	0x04, 0x28
        /*005a*/ 	.short	(.L_21 - .L_20)


	//   ....[0]....
.L_20:
        /*005c*/ 	.word	0x00001ac0


	//----- nvinfo : EIATTR_EXIT_INSTR_OFFSETS
	.align		4
.L_21:
        /*0060*/ 	.byte	0x04, 0x1c
        /*0062*/ 	.short	(.L_23 - .L_22)


	//   ....[0]....
.L_22:
        /*0064*/ 	.word	0x00000050


	//   ....[1]....
        /*0068*/ 	.word	0x000026c0


	//   ....[2]....
        /*006c*/ 	.word	0x00002710


	//----- nvinfo : EIATTR_MAX_THREADS
	.align		4
.L_23:
        /*0070*/ 	.byte	0x04, 0x05
        /*0072*/ 	.short	(.L_25 - .L_24)
.L_24:
        /*0074*/ 	.word	0x00000080
        /*0078*/ 	.word	0x00000001
        /*007c*/ 	.word	0x00000001


	//----- nvinfo : EIATTR_CBANK_PARAM_SIZE
	.align		4
.L_25:
        /*0080*/ 	.byte	0x03, 0x19
        /*0082*/ 	.short	0x001c


	//----- nvinfo : EIATTR_PARAM_CBANK
	.align		4
        /*0084*/ 	.byte	0x04, 0x0a
        /*0086*/ 	.short	(.L_27 - .L_26)
	.align		4
.L_26:
        /*0088*/ 	.word	index@(.nv.constant0.triton_mm)
        /*008c*/ 	.short	0x0210
        /*008e*/ 	.short	0x001c


	//----- nvinfo : EIATTR_SW_WAR
	.align		4
.L_27:
        /*0090*/ 	.byte	0x04, 0x36
        /*0092*/ 	.short	(.L_29 - .L_28)
.L_28:
        /*0094*/ 	.word	0x00000008
.L_29:


//--------------------- .nv.callgraph             --------------------------
	.section	.nv.callgraph,"",@"SHT_CUDA_CALLGRAPH"
	.align	4
	.sectionentsize	8
	.align		4
        /*0000*/ 	.word	0x00000000
	.align		4
        /*0004*/ 	.word	0xffffffff
	.align		4
        /*0008*/ 	.word	0x00000000
	.align		4
        /*000c*/ 	.word	0xfffffffe
	.align		4
        /*0010*/ 	.word	0x00000000
	.align		4
        /*0014*/ 	.word	0xfffffffd
	.align		4
        /*0018*/ 	.word	0x00000000
	.align		4
        /*001c*/ 	.word	0xfffffffc


//--------------------- .text.triton_mm           --------------------------
	.section	.text.triton_mm,"ax",@progbits
	.sectionflags	@"SHF_BARRIERS=1"
	.align	128
        .global         triton_mm
        .type           triton_mm,@function
        .size           triton_mm,(.L_x_2 - triton_mm)
        .other          triton_mm,@"STO_CUDA_ENTRY STV_DEFAULT"
triton_mm:
.text.triton_mm:
[----:B------:R-:W1:Y:S02]  /*0000*/  LDC R1, c[0x0][0x28] ;  /* 0x00000a00ff017b82 */ /* 0x000e640000000800 */
[----:B------:R-:W2:Y:S01]  /*0010*/  LDC R7, c[0x0][0x228] ;  /* 0x00008a00ff077b82 */ /* 0x000ea20000000800 */
[----:B------:R-:W-:-:S04]  /*0020*/  IMAD.MOV.U32 R0, RZ, RZ, 0x3000 ;  /* 0x00003000ff007424 */ /* 0x000fc800078e00ff */
[----:B--2---:R-:W-:-:S05]  /*0030*/  IMAD R0, R7, R0, 0x3000000 ;  /* 0x0300000007007424 */ /* 0x004fca00078e0200 */
[----:B------:R-:W-:-:S13]  /*0040*/  ISETP.NE.AND P0, PT, R0, RZ, PT ;  /* 0x000000ff0000720c */ /* 0x000fda0003f05270 */
[----:B------:R-:W-:Y:S05]  /*0050*/  @!P0 EXIT ;  /* 0x000000000000894d */ /* 0x000fea0003800000 */
[----:B------:R-:W2:Y:S01]  /*0060*/  S2R R6, SR_CTAID.X ;  /* 0x0000000000067919 */ /* 0x000ea20000002500 */
[----:B------:R-:W-:Y:S01]  /*0070*/  VIADD R0, R7, 0x103f ;  /* 0x0000103f07007836 */ /* 0x000fe20000000000 */
[----:B------:R-:W3:Y:S01]  /*0080*/  S2UR UR4, SR_CgaCtaId ;  /* 0x00000000000479c3 */ /* 0x000ee20000008800 */
[----:B------:R-:W-:Y:S01]  /*0090*/  UMOV UR10, 0x400 ;  /* 0x00000400000a7882 */ /* 0x000fe20000000000 */
[----:B------:R-:W4:Y:S01]  /*00a0*/  S2R R86, SR_TID.X ;  /* 0x0000000000567919 */ /* 0x000f220000002100 */
[----:B------:R-:W-:Y:S01]  /*00b0*/  ULDC.64 UR14, c[0x0][0x208] ;  /* 0x00008200000e7ab9 */ /* 0x000fe20000000a00 */
[----:B------:R-:W-:Y:S01]  /*00c0*/  SHF.R.S32.HI R3, RZ, 0x1f, R0 ;  /* 0x0000001fff037819 */ /* 0x000fe20000011400 */
[----:B------:R-:W-:Y:S01]  /*00d0*/  UMOV UR11, 0x3 ;  /* 0x00000003000b7882 */ /* 0x000fe20000000000 */
[----:B------:R-:W-:Y:S01]  /*00e0*/  UMOV UR12, 0xffffffff ;  /* 0xffffffff000c7882 */ /* 0x000fe20000000000 */
[----:B------:R-:W-:Y:S01]  /*00f0*/  UMOV UR5, URZ ;  /* 0x0000003f00057c82 */ /* 0x000fe20008000000 */
[----:B------:R-:W-:Y:S01]  /*0100*/  LEA.HI R3, R3, R0, RZ, 0x6 ;  /* 0x0000000003037211 */ /* 0x000fe200078f30ff */
[----:B------:R-:W-:-:S05]  /*0110*/  VIADD R0, R7, 0x1000 ;  /* 0x0000100007007836 */ /* 0x000fca0000000000 */
[----:B------:R-:W-:-:S04]  /*0120*/  IABS R12, R0 ;  /* 0x00000000000c7213 */ /* 0x000fc80000000000 */
[----:B------:R-:W5:Y:S01]  /*0130*/  I2F.RP R8, R12 ;  /* 0x0000000c00087306 */ /* 0x000f620000209400 */
[----:B---3--:R-:W-:-:S03]  /*0140*/  UPRMT UR10, UR4, 0x654, UR10 ;  /* 0x00000654040a7896 */ /* 0x008fc6000800000a */
[----:B------:R-:W-:Y:S01]  /*0150*/  UMOV UR4, URZ ;  /* 0x0000003f00047c82 */ /* 0x000fe20008000000 */
[C---:B--2---:R-:W-:Y:S01]  /*0160*/  IMAD.HI R2, R6.reuse, 0x2aaaaaab, RZ ;  /* 0x2aaaaaab06027827 */ /* 0x044fe200078e02ff */
[----:B------:R-:W-:Y:S02]  /*0170*/  ISETP.GE.AND P1, PT, R6, RZ, PT ;  /* 0x000000ff0600720c */ /* 0x000fe40003f26270 */
[----:B-1---5:R1:W2:Y:S01]  /*0180*/  MUFU.RCP R11, R8 ;  /* 0x00000008000b7308 */ /* 0x0222a20000001000 */
[----:B----4-:R-:W-:Y:S01]  /*0190*/  SHF.R.U32.HI R13, RZ, 0x4, R86 ;  /* 0x00000004ff0d7819 */ /* 0x010fe20000011656 */
[----:B------:R-:W-:Y:S01]  /*01a0*/  IMAD.SHL.U32 R82, R86, 0x8, RZ ;  /* 0x0000000856527824 */ /* 0x000fe200078e00ff */
[----:B------:R-:W-:Y:S02]  /*01b0*/  SHF.R.U32.HI R5, RZ, 0x1f, R2 ;  /* 0x0000001fff057819 */ /* 0x000fe40000011602 */
[----:B------:R-:W-:Y:S02]  /*01c0*/  SGXT.U32 R13, R13, 0x3 ;  /* 0x000000030d0d781a */ /* 0x000fe40000000000 */
[----:B------:R-:W-:-:S02]  /*01d0*/  LEA.HI.SX32 R5, R2, R5, 0x18 ;  /* 0x0000000502057211 */ /* 0x000fc400078fc2ff */
[----:B-1----:R-:W-:Y:S02]  /*01e0*/  LOP3.LUT R8, R13, 0x30, RZ, 0xfc, !PT ;  /* 0x000000300d087812 */ /* 0x002fe400078efcff */
[----:B------:R-:W-:Y:S01]  /*01f0*/  SHF.R.U32.HI R84, RZ, 0x3, R86 ;  /* 0x00000003ff547819 */ /* 0x000fe20000011656 */
[C---:B------:R-:W-:Y:S02]  /*0200*/  IMAD.SHL.U32 R10, R5.reuse, 0x8, RZ ;  /* 0x00000008050a7824 */ /* 0x040fe400078e00ff */
[----:B------:R-:W-:Y:S01]  /*0210*/  IMAD R17, R5, -0x600, R6 ;  /* 0xfffffa0005117824 */ /* 0x000fe200078e0206 */
[----:B------:R-:W-:Y:S01]  /*0220*/  SHF.R.U32.HI R5, RZ, 0x4, R86 ;  /* 0x00000004ff057819 */ /* 0x000fe20000011656 */
[----:B--2---:R-:W-:Y:S01]  /*0230*/  VIADD R11, R11, 0xffffffe ;  /* 0x0ffffffe0b0b7836 */ /* 0x004fe20000000000 */
[----:B------:R-:W-:Y:S02]  /*0240*/  LEA.HI.SX32 R3, R3, -R10, 0x1a ;  /* 0x8000000a03037211 */ /* 0x000fe400078fd2ff */
[----:B------:R-:W-:-:S02]  /*0250*/  LOP3.LUT R5, R5, R86, RZ, 0x3c, !PT ;  /* 0x0000005605057212 */ /* 0x000fc400078e3cff */
[----:B------:R-:W-:Y:S01]  /*0260*/  VIMNMX R14, R3, 0x8, PT ;  /* 0x00000008030e7848 */ /* 0x000fe20003fe0100 */
[----:B------:R-:W-:Y:S01]  /*0270*/  F2I.FTZ.U32.TRUNC.NTZ R11, R11 ;  /* 0x0000000b000b7305 */ /* 0x000fe2000021f000 */
[----:B------:R-:W-:Y:S02]  /*0280*/  SGXT.U32 R84, R84, 0x2 ;  /* 0x000000025454781a */ /* 0x000fe40000000000 */
[-C--:B------:R-:W-:Y:S02]  /*0290*/  IABS R22, R14.reuse ;  /* 0x0000000e00167213 */ /* 0x080fe40000000000 */
[----:B------:R-:W-:-:S03]  /*02a0*/  LOP3.LUT R16, RZ, R14, RZ, 0x33, !PT ;  /* 0x0000000eff107212 */ /* 0x000fc600078e33ff */
[----:B------:R-:W1:Y:S08]  /*02b0*/  I2F.RP R4, R22 ;  /* 0x0000001600047306 */ /* 0x000e700000209400 */
[----:B-1----:R-:W1:Y:S02]  /*02c0*/  MUFU.RCP R4, R4 ;  /* 0x0000000400047308 */ /* 0x002e640000001000 */
[----:B-1----:R-:W-:Y:S01]  /*02d0*/  VIADD R2, R4, 0xffffffe ;  /* 0x0ffffffe04027836 */ /* 0x002fe20000000000 */
[----:B------:R-:W-:-:S05]  /*02e0*/  IABS R4, R14 ;  /* 0x0000000e00047213 */ /* 0x000fca0000000000 */
[----:B------:R1:W2:Y:S01]  /*02f0*/  F2I.FTZ.U32.TRUNC.NTZ R3, R2 ;  /* 0x0000000200037305 */ /* 0x0002a2000021f000 */
[----:B------:R-:W-:Y:S01]  /*0300*/  IMAD.MOV R19, RZ, RZ, -R4 ;  /* 0x000000ffff137224 */ /* 0x000fe200078e0a04 */
[----:B------:R-:W-:Y:S01]  /*0310*/  IABS R4, R17 ;  /* 0x0000001100047213 */ /* 0x000fe20000000000 */
[----:B-1----:R-:W-:Y:S02]  /*0320*/  IMAD.MOV.U32 R2, RZ, RZ, RZ ;  /* 0x000000ffff027224 */ /* 0x002fe400078e00ff */
[----:B--2---:R-:W-:-:S04]  /*0330*/  IMAD.MOV R9, RZ, RZ, -R3 ;  /* 0x000000ffff097224 */ /* 0x004fc800078e0a03 */
[----:B------:R-:W-:Y:S02]  /*0340*/  IMAD R7, R9, R22, RZ ;  /* 0x0000001609077224 */ /* 0x000fe400078e02ff */
[----:B------:R-:W-:Y:S01]  /*0350*/  IMAD.SHL.U32 R9, R5, 0x8, RZ ;  /* 0x0000000805097824 */ /* 0x000fe200078e00ff */
[----:B------:R-:W-:Y:S01]  /*0360*/  LOP3.LUT R5, R13, 0x20, RZ, 0xfc, !PT ;  /* 0x000000200d057812 */ /* 0x000fe200078efcff */
[----:B------:R-:W-:Y:S01]  /*0370*/  IMAD.HI.U32 R3, R3, R7, R2 ;  /* 0x0000000703037227 */ /* 0x000fe200078e0002 */
[----:B------:R-:W-:Y:S02]  /*0380*/  IABS R7, R6 ;  /* 0x0000000600077213 */ /* 0x000fe40000000000 */
[----:B------:R-:W-:Y:S02]  /*0390*/  LOP3.LUT R15, R9, 0x38, RZ, 0xc0, !PT ;  /* 0x00000038090f7812 */ /* 0x000fe400078ec0ff */
[----:B------:R-:W-:Y:S01]  /*03a0*/  LOP3.LUT R9, R13, 0x38, RZ, 0xfc, !PT ;  /* 0x000000380d097812 */ /* 0x000fe200078efcff */
[----:B------:R-:W-:Y:S01]  /*03b0*/  IMAD.HI.U32 R2, R3, R7, RZ ;  /* 0x0000000703027227 */ /* 0x000fe200078e00ff */
[----:B------:R-:W-:-:S03]  /*03c0*/  LOP3.LUT R6, R13, 0x28, RZ, 0xfc, !PT ;  /* 0x000000280d067812 */ /* 0x000fc600078efcff */
[----:B------:R-:W-:Y:S02]  /*03d0*/  IMAD R7, R2, R19, R7 ;  /* 0x0000001302077224 */ /* 0x000fe400078e0207 */
[----:B------:R-:W-:Y:S02]  /*03e0*/  IMAD.SHL.U32 R2, R86, 0x200, RZ ;  /* 0x0000020056027824 */ /* 0x000fe400078e00ff */
[----:B------:R-:W-:Y:S01]  /*03f0*/  IMAD.HI.U32 R18, R3, R4, RZ ;  /* 0x0000000403127227 */ /* 0x000fe200078e00ff */
[----:B------:R-:W-:Y:S02]  /*0400*/  ISETP.GT.U32.AND P0, PT, R22, R7, PT ;  /* 0x000000071600720c */ /* 0x000fe40003f04070 */
[----:B------:R-:W-:Y:S01]  /*0410*/  LOP3.LUT R20, R2, 0x1000, RZ, 0xc0, !PT ;  /* 0x0000100002147812 */ /* 0x000fe200078ec0ff */
[----:B------:R-:W-:Y:S01]  /*0420*/  IMAD R19, R18, R19, R4 ;  /* 0x0000001312137224 */ /* 0x000fe200078e0204 */
[----:B------:R-:W-:Y:S01]  /*0430*/  LOP3.LUT R2, R13, 0x8, RZ, 0xfc, !PT ;  /* 0x000000080d027812 */ /* 0x000fe200078efcff */
[--C-:B------:R-:W-:Y:S01]  /*0440*/  IMAD R29, R9, 0x40, R15.reuse ;  /* 0x00000040091d7824 */ /* 0x100fe200078e020f */
[----:B------:R-:W-:Y:S01]  /*0450*/  LOP3.LUT R3, R13, 0x10, RZ, 0xfc, !PT ;  /* 0x000000100d037812 */ /* 0x000fe200078efcff */
[--C-:B------:R-:W-:Y:S01]  /*0460*/  IMAD R5, R5, 0x40, R15.reuse ;  /* 0x0000004005057824 */ /* 0x100fe200078e020f */
[----:B------:R-:W-:Y:S01]  /*0470*/  LOP3.LUT R4, R13, 0x18, RZ, 0xfc, !PT ;  /* 0x000000180d047812 */ /* 0x000fe200078efcff */
[--C-:B------:R-:W-:Y:S01]  /*0480*/  IMAD R21, R2, 0x40, R15.reuse ;  /* 0x0000004002157824 */ /* 0x100fe200078e020f */
[----:B------:R-:W-:Y:S01]  /*0490*/  ISETP.GT.U32.AND P2, PT, R22, R19, PT ;  /* 0x000000131600720c */ /* 0x000fe20003f44070 */
[--C-:B------:R-:W-:Y:S01]  /*04a0*/  IMAD R3, R3, 0x40, R15.reuse ;  /* 0x0000004003037824 */ /* 0x100fe200078e020f */
[-C--:B------:R-:W-:Y:S01]  /*04b0*/  LOP3.LUT R5, R5, R20.reuse, RZ, 0xfc, !PT ;  /* 0x0000001405057212 */ /* 0x080fe200078efcff */
[--C-:B------:R-:W-:Y:S01]  /*04c0*/  @!P0 IMAD.IADD R7, R7, 0x1, -R22.reuse ;  /* 0x0000000107078824 */ /* 0x100fe200078e0a16 */
[-C--:B------:R-:W-:Y:S01]  /*04d0*/  LOP3.LUT R2, R21, R20.reuse, RZ, 0xfc, !PT ;  /* 0x0000001415027212 */ /* 0x080fe200078efcff */
[--C-:B------:R-:W-:Y:S01]  /*04e0*/  IMAD R23, R4, 0x40, R15.reuse ;  /* 0x0000004004177824 */ /* 0x100fe200078e020f */
[-C--:B------:R-:W-:Y:S01]  /*04f0*/  LOP3.LUT R3, R3, R20.reuse, RZ, 0xfc, !PT ;  /* 0x0000001403037212 */ /* 0x080fe200078efcff */
[--C-:B------:R-:W-:Y:S01]  /*0500*/  IMAD R25, R6, 0x40, R15.reuse ;  /* 0x0000004006197824 */ /* 0x100fe200078e020f */
[----:B------:R-:W-:Y:S01]  /*0510*/  ISETP.GT.U32.AND P0, PT, R22, R7, PT ;  /* 0x000000071600720c */ /* 0x000fe20003f04070 */
[--C-:B------:R-:W-:Y:S01]  /*0520*/  IMAD R27, R8, 0x40, R15.reuse ;  /* 0x00000040081b7824 */ /* 0x100fe200078e020f */
[-C--:B------:R-:W-:Y:S01]  /*0530*/  LOP3.LUT R4, R23, R20.reuse, RZ, 0xfc, !PT ;  /* 0x0000001417047212 */ /* 0x080fe200078efcff */
[----:B------:R-:W-:Y:S01]  /*0540*/  IMAD R15, R13, 0x40, R15 ;  /* 0x000000400d0f7824 */ /* 0x000fe200078e020f */
[-C--:B------:R-:W-:Y:S01]  /*0550*/  LOP3.LUT R6, R25, R20.reuse, RZ, 0xfc, !PT ;  /* 0x0000001419067212 */ /* 0x080fe200078efcff */
[----:B------:R-:W-:Y:S01]  /*0560*/  IMAD.MOV R21, RZ, RZ, -R11 ;  /* 0x000000ffff157224 */ /* 0x000fe200078e0a0b */
[----:B------:R-:W-:Y:S01]  /*0570*/  LEA R63, R2, UR10, 0x1 ;  /* 0x0000000a023f7c11 */ /* 0x000fe2000f8e08ff */
[----:B------:R-:W-:Y:S01]  /*0580*/  @!P2 IMAD.IADD R19, R19, 0x1, -R22 ;  /* 0x000000011313a824 */ /* 0x000fe200078e0a16 */
[----:B------:R-:W-:Y:S01]  /*0590*/  LOP3.LUT R8, R15, R20, RZ, 0xfc, !PT ;  /* 0x000000140f087212 */ /* 0x000fe200078efcff */
[----:B------:R-:W-:Y:S01]  /*05a0*/  @!P2 VIADD R18, R18, 0x1 ;  /* 0x000000011212a836 */ /* 0x000fe20000000000 */
[----:B------:R-:W-:-:S02]  /*05b0*/  LEA R65, R3, UR10, 0x1 ;  /* 0x0000000a03417c11 */ /* 0x000fc4000f8e08ff */
[----:B------:R-:W-:Y:S01]  /*05c0*/  LEA R67, R4, UR10, 0x1 ;  /* 0x0000000a04437c11 */ /* 0x000fe2000f8e08ff */
[----:B------:R-:W-:Y:S01]  /*05d0*/  @!P0 IMAD.IADD R7, R7, 0x1, -R22 ;  /* 0x0000000107078824 */ /* 0x000fe200078e0a16 */
[----:B------:R-:W-:Y:S02]  /*05e0*/  ISETP.NE.AND P0, PT, R14, RZ, PT ;  /* 0x000000ff0e00720c */ /* 0x000fe40003f05270 */
[----:B------:R-:W-:Y:S01]  /*05f0*/  LOP3.LUT R14, R17, R14, RZ, 0x3c, !PT ;  /* 0x0000000e110e7212 */ /* 0x000fe200078e3cff */
[----:B------:R-:W-:Y:S01]  /*0600*/  IMAD.MOV.U32 R9, RZ, RZ, R7 ;  /* 0x000000ffff097224 */ /* 0x000fe200078e0007 */
[----:B------:R-:W-:Y:S01]  /*0610*/  LOP3.LUT R7, R27, R20, RZ, 0xfc, !PT ;  /* 0x000000141b077212 */ /* 0x000fe200078efcff */
[----:B------:R-:W-:Y:S01]  /*0620*/  IMAD R17, R21, R12, RZ ;  /* 0x0000000c15117224 */ /* 0x000fe200078e02ff */
[----:B------:R-:W-:Y:S01]  /*0630*/  ISETP.GE.AND P3, PT, R14, RZ, PT ;  /* 0x000000ff0e00720c */ /* 0x000fe20003f66270 */
[----:B------:R-:W-:Y:S01]  /*0640*/  @!P1 IMAD.MOV R9, RZ, RZ, -R9 ;  /* 0x000000ffff099224 */ /* 0x000fe200078e0a09 */
[----:B------:R-:W-:-:S02]  /*0650*/  ISETP.GE.U32.AND P1, PT, R19, R22, PT ;  /* 0x000000161300720c */ /* 0x000fc40003f26070 */
[----:B------:R-:W-:Y:S02]  /*0660*/  LEA R83, R5, UR10, 0x1 ;  /* 0x0000000a05537c11 */ /* 0x000fe4000f8e08ff */
[----:B------:R-:W-:Y:S02]  /*0670*/  SEL R15, R16, R9, !P0 ;  /* 0x00000009100f7207 */ /* 0x000fe40004000000 */
[----:B------:R-:W-:Y:S02]  /*0680*/  LOP3.LUT R9, R29, R20, RZ, 0xfc, !PT ;  /* 0x000000141d097212 */ /* 0x000fe400078efcff */
[----:B------:R-:W-:Y:S01]  /*0690*/  LEA R85, R6, UR10, 0x1 ;  /* 0x0000000a06557c11 */ /* 0x000fe2000f8e08ff */
[----:B------:R-:W-:Y:S01]  /*06a0*/  IMAD.IADD R15, R10, 0x1, R15 ;  /* 0x000000010a0f7824 */ /* 0x000fe200078e020f */
[----:B------:R-:W-:Y:S01]  /*06b0*/  LEA R87, R7, UR10, 0x1 ;  /* 0x0000000a07577c11 */ /* 0x000fe2000f8e08ff */
[----:B------:R-:W-:Y:S01]  /*06c0*/  IMAD.MOV.U32 R10, RZ, RZ, RZ ;  /* 0x000000ffff0a7224 */ /* 0x000fe200078e00ff */
[----:B------:R-:W-:Y:S01]  /*06d0*/  LEA R89, R9, UR10, 0x1 ;  /* 0x0000000a09597c11 */ /* 0x000fe2000f8e08ff */
[----:B------:R-:W-:-:S02]  /*06e0*/  IMAD.SHL.U32 R14, R15, 0x40, RZ ;  /* 0x000000400f0e7824 */ /* 0x000fc400078e00ff */
[----:B------:R-:W-:Y:S01]  /*06f0*/  IMAD.HI.U32 R17, R11, R17, R10 ;  /* 0x000000110b117227 */ /* 0x000fe200078e000a */
[----:B------:R-:W-:Y:S02]  /*0700*/  IABS R10, R0 ;  /* 0x00000000000a7213 */ /* 0x000fe40000000000 */
[----:B------:R-:W-:Y:S01]  /*0710*/  LOP3.LUT R25, R14, R13, RZ, 0xfc, !PT ;  /* 0x0000000d0e197212 */ /* 0x000fe200078efcff */
[----:B------:R-:W-:Y:S01]  /*0720*/  @P1 VIADD R18, R18, 0x1 ;  /* 0x0000000112121836 */ /* 0x000fe20000000000 */
[----:B------:R-:W-:Y:S01]  /*0730*/  LOP3.LUT R26, R14, 0x8, R13, 0xfe, !PT ;  /* 0x000000080e1a7812 */ /* 0x000fe200078efe0d */
[----:B------:R-:W-:Y:S01]  /*0740*/  IMAD.MOV R22, RZ, RZ, -R10 ;  /* 0x000000ffff167224 */ /* 0x000fe200078e0a0a */
[----:B------:R-:W-:Y:S01]  /*0750*/  IABS R11, R25 ;  /* 0x00000019000b7213 */ /* 0x000fe20000000000 */
[----:B------:R-:W-:Y:S01]  /*0760*/  @!P3 IMAD.MOV R18, RZ, RZ, -R18 ;  /* 0x000000ffff12b224 */ /* 0x000fe200078e0a12 */
[----:B------:R-:W-:Y:S02]  /*0770*/  LOP3.LUT R28, R14, 0x18, R13, 0xfe, !PT ;  /* 0x000000180e1c7812 */ /* 0x000fe400078efe0d */
[----:B------:R-:W-:Y:S01]  /*0780*/  IABS R20, R26 ;  /* 0x0000001a00147213 */ /* 0x000fe20000000000 */
[----:B------:R-:W-:Y:S01]  /*0790*/  IMAD.HI.U32 R10, R17, R11, RZ ;  /* 0x0000000b110a7227 */ /* 0x000fe200078e00ff */
[----:B------:R-:W-:-:S02]  /*07a0*/  IABS R21, R28 ;  /* 0x0000001c00157213 */ /* 0x000fc40000000000 */
[----:B------:R-:W-:Y:S01]  /*07b0*/  LOP3.LUT R27, R14, 0x10, R13, 0xfe, !PT ;  /* 0x000000100e1b7812 */ /* 0x000fe200078efe0d */
[----:B------:R-:W-:Y:S01]  /*07c0*/  IMAD R11, R10, R22, R11 ;  /* 0x000000160a0b7224 */ /* 0x000fe200078e020b */
[----:B------:R-:W-:Y:S01]  /*07d0*/  SEL R10, R16, R18, !P0 ;  /* 0x00000012100a7207 */ /* 0x000fe20004000000 */
[C---:B------:R-:W-:Y:S01]  /*07e0*/  IMAD.HI.U32 R15, R17.reuse, R20, RZ ;  /* 0x00000014110f7227 */ /* 0x040fe200078e00ff */
[----:B------:R-:W-:Y:S02]  /*07f0*/  IABS R24, R27 ;  /* 0x0000001b00187213 */ /* 0x000fe40000000000 */
[----:B------:R-:W-:Y:S01]  /*0800*/  ISETP.GT.U32.AND P3, PT, R12, R11, PT ;  /* 0x0000000b0c00720c */ /* 0x000fe20003f64070 */
[----:B------:R-:W-:Y:S01]  /*0810*/  IMAD.HI.U32 R16, R17, R21, RZ ;  /* 0x0000001511107227 */ /* 0x000fe200078e00ff */
[----:B------:R-:W-:Y:S02]  /*0820*/  ISETP.GE.AND P1, PT, R25, RZ, PT ;  /* 0x000000ff1900720c */ /* 0x000fe40003f26270 */
[----:B------:R-:W-:Y:S01]  /*0830*/  ISETP.GE.AND P4, PT, R26, RZ, PT ;  /* 0x000000ff1a00720c */ /* 0x000fe20003f86270 */
[-C--:B------:R-:W-:Y:S01]  /*0840*/  IMAD R19, R15, R22.reuse, R20 ;  /* 0x000000160f137224 */ /* 0x080fe200078e0214 */
[----:B------:R-:W-:Y:S01]  /*0850*/  LOP3.LUT R20, R14, 0x20, R13, 0xfe, !PT ;  /* 0x000000200e147812 */ /* 0x000fe200078efe0d */
[----:B------:R-:W-:Y:S01]  /*0860*/  IMAD R21, R16, R22, R21 ;  /* 0x0000001610157224 */ /* 0x000fe200078e0215 */
[----:B------:R-:W-:Y:S01]  /*0870*/  LOP3.LUT R26, R14, 0x30, R13, 0xfe, !PT ;  /* 0x000000300e1a7812 */ /* 0x000fe200078efe0d */
[----:B------:R-:W-:Y:S01]  /*0880*/  IMAD.HI.U32 R15, R17, R24, RZ ;  /* 0x00000018110f7227 */ /* 0x000fe200078e00ff */
[----:B------:R-:W-:-:S02]  /*0890*/  ISETP.GT.U32.AND P0, PT, R12, R19, PT ;  /* 0x000000130c00720c */ /* 0x000fc40003f04070 */
[----:B------:R-:W-:Y:S01]  /*08a0*/  IABS R23, R20 ;  /* 0x0000001400177213 */ /* 0x000fe20000000000 */
[----:B------:R-:W-:Y:S01]  /*08b0*/  @!P3 IMAD.IADD R11, R11, 0x1, -R12 ;  /* 0x000000010b0bb824 */ /* 0x000fe200078e0a0c */
[C---:B------:R-:W-:Y:S01]  /*08c0*/  ISETP.GT.U32.AND P3, PT, R12.reuse, R21, PT ;  /* 0x000000150c00720c */ /* 0x040fe20003f64070 */
[----:B------:R-:W-:Y:S01]  /*08d0*/  IMAD R15, R15, R22, R24 ;  /* 0x000000160f0f7224 */ /* 0x000fe200078e0218 */
[----:B------:R-:W-:Y:S01]  /*08e0*/  LOP3.LUT R24, R14, 0x28, R13, 0xfe, !PT ;  /* 0x000000280e187812 */ /* 0x000fe200078efe0d */
[----:B------:R-:W-:Y:S01]  /*08f0*/  IMAD.HI.U32 R16, R17, R23, RZ ;  /* 0x0000001711107227 */ /* 0x000fe200078e00ff */
[----:B------:R-:W-:Y:S02]  /*0900*/  ISETP.GT.U32.AND P6, PT, R12, R11, PT ;  /* 0x0000000b0c00720c */ /* 0x000fe40003fc4070 */
[----:B------:R-:W-:Y:S01]  /*0910*/  IABS R25, R24 ;  /* 0x0000001800197213 */ /* 0x000fe20000000000 */
[----:B------:R-:W-:Y:S01]  /*0920*/  IMAD R23, R16, R22, R23 ;  /* 0x0000001610177224 */ /* 0x000fe200078e0217 */
[----:B------:R-:W-:Y:S01]  /*0930*/  ISETP.GT.U32.AND P2, PT, R12, R15, PT ;  /* 0x0000000f0c00720c */ /* 0x000fe20003f44070 */
[----:B------:R-:W-:Y:S01]  /*0940*/  @!P0 IMAD.IADD R19, R19, 0x1, -R12 ;  /* 0x0000000113138824 */ /* 0x000fe200078e0a0c */
[----:B------:R-:W-:Y:S01]  /*0950*/  IABS R18, R26 ;  /* 0x0000001a00127213 */ /* 0x000fe20000000000 */
[----:B------:R-:W-:Y:S01]  /*0960*/  IMAD.HI.U32 R16, R17, R25, RZ ;  /* 0x0000001911107227 */ /* 0x000fe200078e00ff */
[----:B------:R-:W-:-:S02]  /*0970*/  ISETP.GE.AND P0, PT, R27, RZ, PT ;  /* 0x000000ff1b00720c */ /* 0x000fc40003f06270 */
[----:B------:R-:W-:Y:S01]  /*0980*/  ISETP.GT.U32.AND P5, PT, R12, R19, PT ;  /* 0x000000130c00720c */ /* 0x000fe20003fa4070 */
[--C-:B------:R-:W-:Y:S02]  /*0990*/  @!P3 IMAD.IADD R21, R21, 0x1, -R12.reuse ;  /* 0x000000011515b824 */ /* 0x100fe400078e0a0c */
[----:B------:R-:W-:Y:S02]  /*09a0*/  @!P6 IMAD.IADD R11, R11, 0x1, -R12 ;  /* 0x000000010b0be824 */ /* 0x000fe400078e0a0c */
[----:B------:R-:W-:Y:S01]  /*09b0*/  IMAD R25, R16, R22, R25 ;  /* 0x0000001610197224 */ /* 0x000fe200078e0219 */
[----:B------:R-:W-:Y:S01]  /*09c0*/  ISETP.GT.U32.AND P6, PT, R12, R21, PT ;  /* 0x000000150c00720c */ /* 0x000fe20003fc4070 */
[----:B------:R-:W-:Y:S02]  /*09d0*/  IMAD.MOV.U32 R16, RZ, RZ, R11 ;  /* 0x000000ffff107224 */ /* 0x000fe400078e000b */
[----:B------:R-:W-:-:S04]  /*09e0*/  IMAD.HI.U32 R11, R17, R18, RZ ;  /* 0x00000012110b7227 */ /* 0x000fc800078e00ff */
[----:B------:R-:W-:Y:S01]  /*09f0*/  @!P2 IMAD.IADD R15, R15, 0x1, -R12 ;  /* 0x000000010f0fa824 */ /* 0x000fe200078e0a0c */
[C---:B------:R-:W-:Y:S01]  /*0a00*/  ISETP.GT.U32.AND P2, PT, R12.reuse, R23, PT ;  /* 0x000000170c00720c */ /* 0x040fe20003f44070 */
[----:B------:R-:W-:Y:S01]  /*0a10*/  IMAD R27, R11, R22, R18 ;  /* 0x000000160b1b7224 */ /* 0x000fe200078e0212 */
[----:B------:R-:W-:Y:S01]  /*0a20*/  SHF.R.U32.HI R11, RZ, 0x3, R86 ;  /* 0x00000003ff0b7819 */ /* 0x000fe20000011656 */
[--C-:B------:R-:W-:Y:S01]  /*0a30*/  @!P5 IMAD.IADD R19, R19, 0x1, -R12.reuse ;  /* 0x000000011313d824 */ /* 0x100fe200078e0a0c */
[C---:B------:R-:W-:Y:S01]  /*0a40*/  ISETP.GT.U32.AND P3, PT, R12.reuse, R15, PT ;  /* 0x0000000f0c00720c */ /* 0x040fe20003f64070 */
[----:B------:R-:W-:Y:S01]  /*0a50*/  @!P6 IMAD.IADD R21, R21, 0x1, -R12 ;  /* 0x000000011515e824 */ /* 0x000fe200078e0a0c */
[C---:B------:R-:W-:Y:S01]  /*0a60*/  ISETP.GT.U32.AND P5, PT, R12.reuse, R25, PT ;  /* 0x000000190c00720c */ /* 0x040fe20003fa4070 */
[----:B------:R-:W-:Y:S01]  /*0a70*/  @!P1 IMAD.MOV R16, RZ, RZ, -R16 ;  /* 0x000000ffff109224 */ /* 0x000fe200078e0a10 */
[----:B------:R-:W-:Y:S01]  /*0a80*/  ISETP.GT.U32.AND P6, PT, R12, R27, PT ;  /* 0x0000001b0c00720c */ /* 0x000fe20003fc4070 */
[----:B------:R-:W-:Y:S01]  /*0a90*/  @!P4 IMAD.MOV R19, RZ, RZ, -R19 ;  /* 0x000000ffff13c224 */ /* 0x000fe200078e0a13 */
[----:B------:R-:W-:Y:S01]  /*0aa0*/  SGXT.U32 R11, R11, 0x4 ;  /* 0x000000040b0b781a */ /* 0x000fe20000000000 */
[----:B------:R-:W-:-:S02]  /*0ab0*/  IMAD.SHL.U32 R10, R10, 0x40, RZ ;  /* 0x000000400a0a7824 */ /* 0x000fc400078e00ff */
[--C-:B------:R-:W-:Y:S01]  /*0ac0*/  @!P2 IMAD.IADD R23, R23, 0x1, -R12.reuse ;  /* 0x000000011717a824 */ /* 0x100fe200078e0a0c */
[----:B------:R-:W-:Y:S02]  /*0ad0*/  LOP3.LUT R11, R14, R11, RZ, 0xfc, !PT ;  /* 0x0000000b0e0b7212 */ /* 0x000fe400078efcff */
[----:B------:R-:W-:Y:S01]  /*0ae0*/  LOP3.LUT R30, R10, 0x10, R13, 0xfe, !PT ;  /* 0x000000100a1e7812 */ /* 0x000fe200078efe0d */
[--C-:B------:R-:W-:Y:S01]  /*0af0*/  @!P3 IMAD.IADD R15, R15, 0x1, -R12.reuse ;  /* 0x000000010f0fb824 */ /* 0x100fe200078e0a0c */
[----:B------:R-:W-:Y:S01]  /*0b00*/  ISETP.GE.AND P3, PT, R20, RZ, PT ;  /* 0x000000ff1400720c */ /* 0x000fe20003f66270 */
[--C-:B------:R-:W-:Y:S01]  /*0b10*/  @!P5 IMAD.IADD R25, R25, 0x1, -R12.reuse ;  /* 0x000000011919d824 */ /* 0x100fe200078e0a0c */
[----:B------:R-:W-:Y:S01]  /*0b20*/  ISETP.GT.U32.AND P1, PT, R12, R23, PT ;  /* 0x000000170c00720c */ /* 0x000fe20003f24070 */
[----:B------:R-:W-:Y:S01]  /*0b30*/  @!P6 IMAD.IADD R27, R27, 0x1, -R12 ;  /* 0x000000011b1be824 */ /* 0x000fe200078e0a0c */
[----:B------:R-:W-:Y:S01]  /*0b40*/  LOP3.LUT R20, R14, 0x38, R13, 0xfe, !PT ;  /* 0x000000380e147812 */ /* 0x000fe200078efe0d */
[----:B------:R-:W-:Y:S01]  /*0b50*/  @!P0 IMAD.MOV R15, RZ, RZ, -R15 ;  /* 0x000000ffff0f8224 */ /* 0x000fe200078e0a0f */
[----:B------:R-:W-:-:S02]  /*0b60*/  ISETP.GE.AND P5, PT, R24, RZ, PT ;  /* 0x000000ff1800720c */ /* 0x000fc40003fa6270 */
[C---:B------:R-:W-:Y:S02]  /*0b70*/  ISETP.GT.U32.AND P4, PT, R12.reuse, R25, PT ;  /* 0x000000190c00720c */ /* 0x040fe40003f84070 */
[----:B------:R-:W-:Y:S02]  /*0b80*/  IABS R24, R20 ;  /* 0x0000001400187213 */ /* 0x000fe40000000000 */
[----:B------:R-:W-:Y:S02]  /*0b90*/  ISETP.GT.U32.AND P6, PT, R12, R27, PT ;  /* 0x0000001b0c00720c */ /* 0x000fe40003fc4070 */
[----:B------:R-:W-:Y:S01]  /*0ba0*/  LOP3.LUT R38, R10, 0x38, R13, 0xfe, !PT ;  /* 0x000000380a267812 */ /* 0x000fe200078efe0d */
[----:B------:R-:W-:Y:S01]  /*0bb0*/  IMAD.HI.U32 R17, R17, R24, RZ ;  /* 0x0000001811117227 */ /* 0x000fe200078e00ff */
[----:B------:R-:W-:Y:S02]  /*0bc0*/  ISETP.GE.AND P2, PT, R28, RZ, PT ;  /* 0x000000ff1c00720c */ /* 0x000fe40003f46270 */
[----:B------:R-:W-:Y:S01]  /*0bd0*/  LOP3.LUT R36, R10, 0x30, R13, 0xfe, !PT ;  /* 0x000000300a247812 */ /* 0x000fe200078efe0d */
[----:B------:R-:W-:Y:S01]  /*0be0*/  @!P1 IMAD.IADD R23, R23, 0x1, -R12 ;  /* 0x0000000117179824 */ /* 0x000fe200078e0a0c */
[----:B------:R-:W-:Y:S01]  /*0bf0*/  ISETP.GE.AND P1, PT, R26, RZ, PT ;  /* 0x000000ff1a00720c */ /* 0x000fe20003f26270 */
[----:B------:R-:W-:Y:S01]  /*0c00*/  IMAD R17, R17, R22, R24 ;  /* 0x0000001611117224 */ /* 0x000fe200078e0218 */
[----:B------:R-:W-:Y:S01]  /*0c10*/  LOP3.LUT R26, R10, R13, RZ, 0xfc, !PT ;  /* 0x0000000d0a1a7212 */ /* 0x000fe200078efcff */
[--C-:B------:R-:W-:Y:S01]  /*0c20*/  @!P4 IMAD.IADD R25, R25, 0x1, -R12.reuse ;  /* 0x000000011919c824 */ /* 0x100fe200078e0a0c */
[----:B------:R-:W-:Y:S01]  /*0c30*/  ISETP.GE.AND P4, PT, R20, RZ, PT ;  /* 0x000000ff1400720c */ /* 0x000fe20003f86270 */
[----:B------:R-:W-:Y:S01]  /*0c40*/  @!P6 IMAD.IADD R27, R27, 0x1, -R12 ;  /* 0x000000011b1be824 */ /* 0x000fe200078e0a0c */
[----:B------:R-:W-:Y:S01]  /*0c50*/  ISETP.GT.U32.AND P6, PT, R12, R17, PT ;  /* 0x000000110c00720c */ /* 0x000fe20003fc4070 */
[----:B------:R-:W-:Y:S01]  /*0c60*/  IMAD.HI R20, R30, 0x2aaaaaab, RZ ;  /* 0x2aaaaaab1e147827 */ /* 0x000fe200078e02ff */
[----:B------:R-:W-:-:S02]  /*0c70*/  LOP3.LUT R28, R10, 0x8, R13, 0xfe, !PT ;  /* 0x000000080a1c7812 */ /* 0x000fc400078efe0d */
[----:B------:R-:W-:Y:S01]  /*0c80*/  LOP3.LUT R32, R10, 0x18, R13, 0xfe, !PT ;  /* 0x000000180a207812 */ /* 0x000fe200078efe0d */
[----:B------:R-:W-:Y:S01]  /*0c90*/  IMAD.HI R14, R26, 0x2aaaaaab, RZ ;  /* 0x2aaaaaab1a0e7827 */ /* 0x000fe200078e02ff */
[----:B------:R-:W-:Y:S02]  /*0ca0*/  SHF.R.U32.HI R33, RZ, 0x1f, R20 ;  /* 0x0000001fff217819 */ /* 0x000fe40000011614 */
[----:B------:R-:W-:Y:S01]  /*0cb0*/  LOP3.LUT R24, R10, 0x20, R13, 0xfe, !PT ;  /* 0x000000200a187812 */ /* 0x000fe200078efe0d */
[----:B------:R-:W-:Y:S01]  /*0cc0*/  IMAD.HI R22, R38, 0x2aaaaaab, RZ ;  /* 0x2aaaaaab26167827 */ /* 0x000fe200078e02ff */
[----:B------:R-:W-:Y:S02]  /*0cd0*/  SHF.R.U32.HI R29, RZ, 0x1f, R14 ;  /* 0x0000001fff1d7819 */ /* 0x000fe4000001160e */
[----:B------:R-:W-:Y:S01]  /*0ce0*/  LEA.HI R33, R20, R33, RZ, 0x15 ;  /* 0x0000002114217211 */ /* 0x000fe200078fa8ff */
[----:B------:R-:W-:Y:S01]  /*0cf0*/  IMAD.HI R20, R36, 0x2aaaaaab, RZ ;  /* 0x2aaaaaab24147827 */ /* 0x000fe200078e02ff */
[----:B------:R-:W-:-:S02]  /*0d00*/  LEA.HI R29, R14, R29, RZ, 0x15 ;  /* 0x0000001d0e1d7211 */ /* 0x000fc400078fa8ff */
[----:B------:R-:W-:Y:S01]  /*0d10*/  SHF.R.U32.HI R41, RZ, 0x1f, R22 ;  /* 0x0000001fff297819 */ /* 0x000fe20000011616 */
[----:B------:R-:W-:Y:S01]  /*0d20*/  IMAD.HI R18, R28, 0x2aaaaaab, RZ ;  /* 0x2aaaaaab1c127827 */ /* 0x000fe200078e02ff */
[----:B------:R-:W-:Y:S02]  /*0d30*/  SHF.R.U32.HI R39, RZ, 0x1f, R20 ;  /* 0x0000001fff277819 */ /* 0x000fe40000011614 */
[----:B------:R-:W-:Y:S01]  /*0d40*/  LEA.HI R41, R22, R41, RZ, 0x15 ;  /* 0x0000002916297211 */ /* 0x000fe200078fa8ff */
[----:B------:R-:W-:Y:S01]  /*0d50*/  IMAD.HI R14, R32, 0x2aaaaaab, RZ ;  /* 0x2aaaaaab200e7827 */ /* 0x000fe200078e02ff */
[----:B------:R-:W-:Y:S02]  /*0d60*/  SHF.R.U32.HI R31, RZ, 0x1f, R18 ;  /* 0x0000001fff1f7819 */ /* 0x000fe40000011612 */
[----:B------:R-:W-:Y:S01]  /*0d70*/  LOP3.LUT R34, R10, 0x28, R13, 0xfe, !PT ;  /* 0x000000280a227812 */ /* 0x000fe200078efe0d */
[----:B------:R-:W-:Y:S01]  /*0d80*/  @!P6 IMAD.IADD R17, R17, 0x1, -R12 ;  /* 0x000000011111e824 */ /* 0x000fe200078e0a0c */
[----:B------:R-:W-:Y:S01]  /*0d90*/  SHF.R.U32.HI R35, RZ, 0x1f, R14 ;  /* 0x0000001fff237819 */ /* 0x000fe2000001160e */
[----:B------:R-:W-:Y:S01]  /*0da0*/  IMAD.HI R13, R24, 0x2aaaaaab, RZ ;  /* 0x2aaaaaab180d7827 */ /* 0x000fe200078e02ff */
[----:B------:R-:W-:-:S02]  /*0db0*/  LEA.HI R39, R20, R39, RZ, 0x15 ;  /* 0x0000002714277211 */ /* 0x000fc400078fa8ff */
[----:B------:R-:W-:Y:S01]  /*0dc0*/  ISETP.GT.U32.AND P6, PT, R12, R17, PT ;  /* 0x000000110c00720c */ /* 0x000fe20003fc4070 */
[----:B------:R-:W-:Y:S01]  /*0dd0*/  IMAD R20, R41, -0x3000, R38 ;  /* 0xffffd00029147824 */ /* 0x000fe200078e0226 */
[----:B------:R-:W-:Y:S01]  /*0de0*/  LEA.HI R31, R18, R31, RZ, 0x15 ;  /* 0x0000001f121f7211 */ /* 0x000fe200078fa8ff */
[----:B------:R-:W-:Y:S01]  /*0df0*/  IMAD.HI R18, R34, 0x2aaaaaab, RZ ;  /* 0x2aaaaaab22127827 */ /* 0x000fe200078e02ff */
[----:B------:R-:W-:Y:S01]  /*0e00*/  LEA.HI R35, R14, R35, RZ, 0x15 ;  /* 0x000000230e237211 */ /* 0x000fe200078fa8ff */
[----:B------:R-:W1:Y:S01]  /*0e10*/  LDC.64 R40, c[0x0][0x210] ;  /* 0x00008400ff287b82 */ /* 0x000e620000000a00 */
[----:B------:R-:W-:Y:S01]  /*0e20*/  SHF.R.U32.HI R14, RZ, 0x1f, R13 ;  /* 0x0000001fff0e7819 */ /* 0x000fe2000001160d */
[----:B------:R-:W-:Y:S01]  /*0e30*/  @!P2 IMAD.MOV R21, RZ, RZ, -R21 ;  /* 0x000000ffff15a224 */ /* 0x000fe200078e0a15 */
[----:B------:R-:W-:Y:S01]  /*0e40*/  SHF.R.U32.HI R37, RZ, 0x1f, R18 ;  /* 0x0000001fff257819 */ /* 0x000fe20000011612 */
[----:B------:R-:W-:Y:S01]  /*0e50*/  IMAD R35, R35, -0x3000, R32 ;  /* 0xffffd00023237824 */ /* 0x000fe200078e0220 */
[----:B------:R-:W-:Y:S01]  /*0e60*/  LEA.HI R13, R13, R14, RZ, 0x15 ;  /* 0x0000000e0d0d7211 */ /* 0x000fe200078fa8ff */
[----:B------:R-:W-:Y:S01]  /*0e70*/  IMAD R14, R33, -0x3000, R30 ;  /* 0xffffd000210e7824 */ /* 0x000fe200078e021e */
[----:B------:R-:W-:Y:S01]  /*0e80*/  LEA.HI R37, R18, R37, RZ, 0x15 ;  /* 0x0000002512257211 */ /* 0x000fe200078fa8ff */
[----:B------:R-:W2:Y:S01]  /*0e90*/  LDC.64 R32, c[0x0][0x218] ;  /* 0x00008600ff207b82 */ /* 0x000ea20000000a00 */
[----:B------:R-:W-:Y:S01]  /*0ea0*/  @!P6 IMAD.IADD R17, R17, 0x1, -R12 ;  /* 0x000000011111e824 */ /* 0x000fe200078e0a0c */
[----:B------:R-:W-:Y:S01]  /*0eb0*/  ISETP.NE.AND P6, PT, R0, RZ, PT ;  /* 0x000000ff0000720c */ /* 0x000fe20003fc5270 */
[----:B------:R-:W-:Y:S01]  /*0ec0*/  IMAD R18, R13, -0x3000, R24 ;  /* 0xffffd0000d127824 */ /* 0x000fe200078e0218 */
[----:B------:R-:W-:Y:S01]  /*0ed0*/  LOP3.LUT R13, RZ, R0, RZ, 0x33, !PT ;  /* 0x00000000ff0d7212 */ /* 0x000fe200078e33ff */
[----:B------:R-:W-:Y:S01]  /*0ee0*/  @!P1 IMAD.MOV R27, RZ, RZ, -R27 ;  /* 0x000000ffff1b9224 */ /* 0x000fe200078e0a1b */
[----:B------:R-:W-:Y:S01]  /*0ef0*/  LOP3.LUT R12, R82, 0x78, RZ, 0xc0, !PT ;  /* 0x00000078520c7812 */ /* 0x000fe200078ec0ff */
[----:B------:R-:W-:Y:S01]  /*0f00*/  @!P3 IMAD.MOV R23, RZ, RZ, -R23 ;  /* 0x000000ffff17b224 */ /* 0x000fe200078e0a17 */
[C---:B------:R-:W-:Y:S01]  /*0f10*/  SEL R43, R13.reuse, R16, !P6 ;  /* 0x000000100d2b7207 */ /* 0x040fe20007000000 */
[----:B------:R-:W-:Y:S01]  /*0f20*/  @!P5 IMAD.MOV R25, RZ, RZ, -R25 ;  /* 0x000000ffff19d224 */ /* 0x000fe200078e0a19 */
[C---:B------:R-:W-:Y:S01]  /*0f30*/  SEL R53, R13.reuse, R19, !P6 ;  /* 0x000000130d357207 */ /* 0x040fe20007000000 */
[----:B------:R-:W-:Y:S01]  /*0f40*/  @!P4 IMAD.MOV R17, RZ, RZ, -R17 ;  /* 0x000000ffff11c224 */ /* 0x000fe200078e0a11 */
[----:B------:R-:W-:Y:S01]  /*0f50*/  SEL R51, R13, R15, !P6 ;  /* 0x0000000f0d337207 */ /* 0x000fe20007000000 */
[----:B------:R-:W-:Y:S01]  /*0f60*/  IMAD R29, R29, -0x3000, R26 ;  /* 0xffffd0001d1d7824 */ /* 0x000fe200078e021a */
[----:B------:R-:W-:Y:S01]  /*0f70*/  SEL R49, R13, R21, !P6 ;  /* 0x000000150d317207 */ /* 0x000fe20007000000 */
[--C-:B------:R-:W-:Y:S01]  /*0f80*/  IMAD R53, R53, 0xc00, R12.reuse ;  /* 0x00000c0035357824 */ /* 0x100fe200078e020c */
        /* <DEDUP_REMOVED lines=8> */
[----:B------:R-:W-:Y:S01]  /*1010*/  LEA R55, R8, UR10, 0x1 ;  /* 0x0000000a08377c11 */ /* 0x000fe2000f8e08ff */
[----:B------:R-:W-:Y:S01]  /*1020*/  IMAD R47, R47, 0xc00, R12 ;  /* 0x00000c002f2f7824 */ /* 0x000fe200078e020c */
[----:B------:R-:W-:Y:S01]  /*1030*/  LOP3.LUT R82, R82, 0x38, RZ, 0xc0, !PT ;  /* 0x0000003852527812 */ /* 0x000fe200078ec0ff */
[----:B-1----:R-:W-:-:S04]  /*1040*/  IMAD.WIDE R22, R23, 0x2, R40 ;  /* 0x0000000217167825 */ /* 0x002fc800078e0228 */
[----:B------:R-:W-:Y:S01]  /*1050*/  IMAD R45, R45, 0xc00, R12 ;  /* 0x00000c002d2d7824 */ /* 0x000fe200078e020c */
[----:B------:R-:W-:Y:S01]  /*1060*/  @!PT LDS RZ, [RZ] ;  /* 0x00000000fffff984 */ /* 0x000fe20000000800 */
[----:B------:R-:W-:Y:S01]  /*1070*/  @!PT LDS RZ, [RZ] ;  /* 0x00000000fffff984 */ /* 0x000fe20000000800 */
[----:B------:R-:W-:Y:S01]  /*1080*/  @!PT LDS RZ, [RZ] ;  /* 0x00000000fffff984 */ /* 0x000fe20000000800 */
[----:B------:R-:W-:Y:S01]  /*1090*/  LDGSTS.E.BYPASS.128 [R55], desc[UR14][R22.64] ;  /* 0x0000000016377fae */ /* 0x000fe2000b901c4e */
[----:B------:R-:W-:-:S04]  /*10a0*/  IMAD.WIDE R52, R53, 0x2, R40 ;  /* 0x0000000235347825 */ /* 0x000fc800078e0228 */
[----:B------:R-:W-:Y:S01]  /*10b0*/  IMAD R31, R31, -0x3000, R28 ;  /* 0xffffd0001f1f7824 */ /* 0x000fe200078e021c */
[----:B------:R-:W-:Y:S01]  /*10c0*/  LDGSTS.E.BYPASS.128 [R63], desc[UR14][R52.64] ;  /* 0x00000000343f7fae */ /* 0x000fe2000b901c4e */
[----:B------:R-:W-:-:S04]  /*10d0*/  IMAD.WIDE R50, R51, 0x2, R40 ;  /* 0x0000000233327825 */ /* 0x000fc800078e0228 */
[----:B------:R-:W-:Y:S01]  /*10e0*/  IMAD R13, R13, 0xc00, R12 ;  /* 0x00000c000d0d7824 */ /* 0x000fe200078e020c */
[----:B------:R-:W-:Y:S01]  /*10f0*/  LDGSTS.E.BYPASS.128 [R65], desc[UR14][R50.64] ;  /* 0x0000000032417fae */ /* 0x000fe2000b901c4e */
[----:B------:R-:W-:-:S04]  /*1100*/  IMAD.WIDE R48, R49, 0x2, R40 ;  /* 0x0000000231307825 */ /* 0x000fc800078e0228 */
[----:B------:R-:W-:Y:S01]  /*1110*/  IMAD R39, R39, -0x3000, R36 ;  /* 0xffffd00027277824 */ /* 0x000fe200078e0224 */
[----:B------:R-:W-:Y:S01]  /*1120*/  LDGSTS.E.BYPASS.128 [R67], desc[UR14][R48.64] ;  /* 0x0000000030437fae */ /* 0x000fe2000b901c4e */
[----:B------:R-:W-:-:S04]  /*1130*/  IMAD.WIDE R46, R47, 0x2, R40 ;  /* 0x000000022f2e7825 */ /* 0x000fc800078e0228 */
[----:B------:R-:W-:Y:S01]  /*1140*/  IMAD R37, R37, -0x3000, R34 ;  /* 0xffffd00025257824 */ /* 0x000fe200078e0222 */
[----:B------:R-:W-:Y:S01]  /*1150*/  LDGSTS.E.BYPASS.128 [R83], desc[UR14][R46.64] ;  /* 0x000000002e537fae */ /* 0x000fe2000b901c4e */
[----:B------:R-:W-:Y:S02]  /*1160*/  IMAD R29, R29, 0xc00, R12 ;  /* 0x00000c001d1d7824 */ /* 0x000fe400078e020c */
[----:B------:R-:W-:-:S04]  /*1170*/  IMAD.WIDE R44, R45, 0x2, R40 ;  /* 0x000000022d2c7825 */ /* 0x000fc800078e0228 */
[----:B------:R-:W-:Y:S01]  /*1180*/  IMAD R31, R31, 0xc00, R12 ;  /* 0x00000c001f1f7824 */ /* 0x000fe200078e020c */
[----:B------:R-:W-:Y:S01]  /*1190*/  LDGSTS.E.BYPASS.128 [R85], desc[UR14][R44.64] ;  /* 0x000000002c557fae */ /* 0x000fe2000b901c4e */
[----:B------:R-:W-:-:S04]  /*11a0*/  IMAD.WIDE R42, R43, 0x2, R40 ;  /* 0x000000022b2a7825 */ /* 0x000fc800078e0228 */
[----:B------:R-:W-:Y:S01]  /*11b0*/  IMAD R15, R14, 0xc00, R12 ;  /* 0x00000c000e0f7824 */ /* 0x000fe200078e020c */
[----:B------:R-:W-:Y:S01]  /*11c0*/  LDGSTS.E.BYPASS.128 [R87], desc[UR14][R42.64] ;  /* 0x000000002a577fae */ /* 0x000fe2000b901c4e */
[----:B------:R-:W-:Y:S01]  /*11d0*/  IMAD.WIDE R40, R13, 0x2, R40 ;  /* 0x000000020d287825 */ /* 0x000fe200078e0228 */
[----:B------:R-:W-:-:S03]  /*11e0*/  IADD3 R13, P1, R52, 0x400, RZ ;  /* 0x00000400340d7810 */ /* 0x000fc60007f3e0ff */
[--C-:B------:R-:W-:Y:S01]  /*11f0*/  IMAD R27, R35, 0xc00, R12.reuse ;  /* 0x00000c00231b7824 */ /* 0x100fe200078e020c */
[----:B------:R-:W-:Y:S01]  /*1200*/  LDGSTS.E.BYPASS.128 [R89], desc[UR14][R40.64] ;  /* 0x0000000028597fae */ /* 0x000fe2000b901c4e */
[--C-:B------:R-:W-:Y:S02]  /*1210*/  IMAD R19, R39, 0xc00, R12.reuse ;  /* 0x00000c0027137824 */ /* 0x100fe400078e020c */
[--C-:B------:R-:W-:Y:S01]  /*1220*/  IMAD R25, R18, 0xc00, R12.reuse ;  /* 0x00000c0012197824 */ /* 0x100fe200078e020c */
[----:B------:R-:W0:Y:S01]  /*1230*/  LDGDEPBAR ;  /* 0x00000000000079af */ /* 0x000e220000000000 */
[----:B------:R-:W-:Y:S02]  /*1240*/  IMAD R17, R37, 0xc00, R12 ;  /* 0x00000c0025117824 */ /* 0x000fe400078e020c */
[----:B--2---:R-:W-:-:S04]  /*1250*/  IMAD.WIDE R38, R29, 0x2, R32 ;  /* 0x000000021d267825 */ /* 0x004fc800078e0220 */
[--C-:B------:R-:W-:Y:S01]  /*1260*/  IMAD.WIDE R36, R31, 0x2, R32.reuse ;  /* 0x000000021f247825 */ /* 0x100fe200078e0220 */
[----:B------:R-:W-:Y:S03]  /*1270*/  LDGSTS.E.BYPASS.128 [R55+0x14000], desc[UR14][R38.64] ;  /* 0x1400000026377fae */ /* 0x000fe6000b901c4e */
[----:B------:R-:W-:Y:S01]  /*1280*/  IMAD.WIDE R34, R15, 0x2, R32 ;  /* 0x000000020f227825 */ /* 0x000fe200078e0220 */
[----:B------:R-:W-:Y:S03]  /*1290*/  LDGSTS.E.BYPASS.128 [R63+0x14000], desc[UR14][R36.64] ;  /* 0x14000000243f7fae */ /* 0x000fe6000b901c4e */
[----:B------:R-:W-:Y:S01]  /*12a0*/  IMAD R21, R20, 0xc00, R12 ;  /* 0x00000c0014157824 */ /* 0x000fe200078e020c */
[----:B------:R-:W-:Y:S01]  /*12b0*/  LDGSTS.E.BYPASS.128 [R65+0x14000], desc[UR14][R34.64] ;  /* 0x1400000022417fae */ /* 0x000fe2000b901c4e */
[----:B------:R-:W-:Y:S01]  /*12c0*/  IMAD.WIDE R26, R27, 0x2, R32 ;  /* 0x000000021b1a7825 */ /* 0x000fe200078e0220 */
[----:B------:R-:W-:-:S03]  /*12d0*/  IADD3 R12, P0, R22, 0x400, RZ ;  /* 0x00000400160c7810 */ /* 0x000fc60007f1e0ff */
[--C-:B------:R-:W-:Y:S01]  /*12e0*/  IMAD.WIDE R24, R25, 0x2, R32.reuse ;  /* 0x0000000219187825 */ /* 0x100fe200078e0220 */
[----:B------:R-:W-:Y:S03]  /*12f0*/  LDGSTS.E.BYPASS.128 [R67+0x14000], desc[UR14][R26.64] ;  /* 0x140000001a437fae */ /* 0x000fe6000b901c4e */
[--C-:B------:R-:W-:Y:S01]  /*1300*/  IMAD.WIDE R28, R17, 0x2, R32.reuse ;  /* 0x00000002111c7825 */ /* 0x100fe200078e0220 */
[----:B------:R-:W-:Y:S03]  /*1310*/  LDGSTS.E.BYPASS.128 [R83+0x14000], desc[UR14][R24.64] ;  /* 0x1400000018537fae */ /* 0x000fe6000b901c4e */
[----:B------:R-:W-:Y:S01]  /*1320*/  IMAD.WIDE R30, R19, 0x2, R32 ;  /* 0x00000002131e7825 */ /* 0x000fe200078e0220 */
[----:B------:R-:W-:Y:S01]  /*1330*/  LDGSTS.E.BYPASS.128 [R85+0x14000], desc[UR14][R28.64] ;  /* 0x140000001c557fae */ /* 0x000fe2000b901c4e */
[----:B------:R-:W-:-:S02]  /*1340*/  IADD3 R75, P2, R28, 0x400, RZ ;  /* 0x000004001c4b7810 */ /* 0x000fc40007f5e0ff */
[----:B------:R-:W-:Y:S01]  /*1350*/  IMAD.WIDE R32, R21, 0x2, R32 ;  /* 0x0000000215207825 */ /* 0x000fe200078e0220 */
[----:B------:R-:W-:Y:S03]  /*1360*/  LDGSTS.E.BYPASS.128 [R87+0x14000], desc[UR14][R30.64] ;  /* 0x140000001e577fae */ /* 0x000fe6000b901c4e */
[----:B------:R-:W-:Y:S01]  /*1370*/  IMAD.X R14, RZ, RZ, R23, P0 ;  /* 0x000000ffff0e7224 */ /* 0x000fe200000e0617 */
[----:B------:R-:W-:Y:S01]  /*1380*/  LDGSTS.E.BYPASS.128 [R89+0x14000], desc[UR14][R32.64] ;  /* 0x1400000020597fae */ /* 0x000fe2000b901c4e */
[----:B------:R-:W-:Y:S01]  /*1390*/  IADD3 R15, P0, R50, 0x400, RZ ;  /* 0x00000400320f7810 */ /* 0x000fe20007f1e0ff */
[----:B------:R-:W-:Y:S01]  /*13a0*/  IMAD.X R16, RZ, RZ, R53, P1 ;  /* 0x000000ffff107224 */ /* 0x000fe200008e0635 */
[----:B------:R-:W-:Y:S01]  /*13b0*/  IADD3 R17, P1, R48, 0x400, RZ ;  /* 0x0000040030117810 */ /* 0x000fe20007f3e0ff */
[----:B------:R-:W0:Y:S01]  /*13c0*/  LDGDEPBAR ;  /* 0x00000000000079af */ /* 0x000e220000000000 */
[----:B------:R-:W-:-:S02]  /*13d0*/  IMAD.X R79, RZ, RZ, R29, P2 ;  /* 0x000000ffff4f7224 */ /* 0x000fc400010e061d */
[----:B------:R-:W-:Y:S01]  /*13e0*/  IMAD.X R18, RZ, RZ, R51, P0 ;  /* 0x000000ffff127224 */ /* 0x000fe200000e0633 */
[----:B------:R-:W-:Y:S01]  /*13f0*/  BAR.SYNC.DEFER_BLOCKING 0x0 ;  /* 0x0000000000007b1d */ /* 0x000fe20000010000 */
[----:B------:R-:W-:Y:S01]  /*1400*/  IADD3 R19, P0, R46, 0x400, RZ ;  /* 0x000004002e137810 */ /* 0x000fe20007f1e0ff */
[----:B------:R-:W-:Y:S01]  /*1410*/  IMAD.X R20, RZ, RZ, R49, P1 ;  /* 0x000000ffff147224 */ /* 0x000fe200008e0631 */
[----:B------:R-:W-:-:S05]  /*1420*/  IADD3 R21, P1, R44, 0x400, RZ ;  /* 0x000004002c157810 */ /* 0x000fca0007f3e0ff */
[----:B------:R-:W-:Y:S01]  /*1430*/  IMAD.X R56, RZ, RZ, R45, P1 ;  /* 0x000000ffff387224 */ /* 0x000fe200008e062d */
[----:B------:R-:W-:-:S05]  /*1440*/  IADD3 R57, P1, R40, 0x400, RZ ;  /* 0x0000040028397810 */ /* 0x000fca0007f3e0ff */
[----:B------:R-:W-:Y:S01]  /*1450*/  IMAD.X R60, RZ, RZ, R41, P1 ;  /* 0x000000ffff3c7224 */ /* 0x000fe200008e0629 */
[----:B------:R-:W-:-:S05]  /*1460*/  IADD3 R61, P1, R36, 0x400, RZ ;  /* 0x00000400243d7810 */ /* 0x000fca0007f3e0ff */
[----:B------:R-:W-:Y:S01]  /*1470*/  IMAD.X R70, RZ, RZ, R37, P1 ;  /* 0x000000ffff467224 */ /* 0x000fe200008e0625 */
[----:B------:R-:W-:Y:S01]  /*1480*/  IADD3 R71, P1, R26, 0x400, RZ ;  /* 0x000004001a477810 */ /* 0x000fe20007f3e0ff */
[----:B------:R-:W-:Y:S01]  /*1490*/  @!PT LDS RZ, [RZ] ;  /* 0x00000000fffff984 */ /* 0x000fe20000000800 */
[----:B------:R-:W-:Y:S01]  /*14a0*/  @!PT LDS RZ, [RZ] ;  /* 0x00000000fffff984 */ /* 0x000fe20000000800 */
[----:B------:R-:W-:Y:S01]  /*14b0*/  @!PT LDS RZ, [RZ] ;  /* 0x00000000fffff984 */ /* 0x000fe20000000800 */
[----:B------:R-:W-:Y:S04]  /*14c0*/  LDGSTS.E.BYPASS.128 [R55+0x4000], desc[UR14][R22.64+0x100] ;  /* 0x0400010016377fae */ /* 0x000fe8000b901c4e */
[----:B------:R-:W-:Y:S01]  /*14d0*/  IMAD.X R74, RZ, RZ, R27, P1 ;  /* 0x000000ffff4a7224 */ /* 0x000fe200008e061b */
[----:B------:R-:W-:Y:S01]  /*14e0*/  IADD3 R77, P1, R30, 0x400, RZ ;  /* 0x000004001e4d7810 */ /* 0x000fe20007f3e0ff */
[----:B------:R-:W-:Y:S04]  /*14f0*/  LDGSTS.E.BYPASS.128 [R63+0x4000], desc[UR14][R52.64+0x100] ;  /* 0x04000100343f7fae */ /* 0x000fe8000b901c4e */
[----:B------:R-:W-:Y:S01]  /*1500*/  LDGSTS.E.BYPASS.128 [R65+0x4000], desc[UR14][R50.64+0x100] ;  /* 0x0400010032417fae */ /* 0x000fe2000b901c4e */
[----:B------:R-:W-:-:S03]  /*1510*/  IMAD.X R80, RZ, RZ, R31, P1 ;  /* 0x000000ffff507224 */ /* 0x000fc600008e061f */
[----:B------:R-:W-:Y:S04]  /*1520*/  LDGSTS.E.BYPASS.128 [R67+0x4000], desc[UR14][R48.64+0x100] ;  /* 0x0400010030437fae */ /* 0x000fe8000b901c4e */
[----:B------:R-:W-:Y:S04]  /*1530*/  LDGSTS.E.BYPASS.128 [R83+0x4000], desc[UR14][R46.64+0x100] ;  /* 0x040001002e537fae */ /* 0x000fe8000b901c4e */
[----:B------:R-:W-:Y:S04]  /*1540*/  LDGSTS.E.BYPASS.128 [R85+0x4000], desc[UR14][R44.64+0x100] ;  /* 0x040001002c557fae */ /* 0x000fe8000b901c4e */
[----:B------:R-:W-:Y:S04]  /*1550*/  LDGSTS.E.BYPASS.128 [R87+0x4000], desc[UR14][R42.64+0x100] ;  /* 0x040001002a577fae */ /* 0x000fe8000b901c4e */
[----:B------:R-:W-:Y:S04]  /*1560*/  LDGSTS.E.BYPASS.128 [R89+0x4000], desc[UR14][R40.64+0x100] ;  /* 0x0400010028597fae */ /* 0x000fe8000b901c4e */
[----:B------:R-:W0:Y:S04]  /*1570*/  LDGDEPBAR ;  /* 0x00000000000079af */ /* 0x000e280000000000 */
[----:B------:R-:W-:Y:S04]  /*1580*/  LDGSTS.E.BYPASS.128 [R55+0x18000], desc[UR14][R38.64+0x100] ;  /* 0x1800010026377fae */ /* 0x000fe8000b901c4e */
[----:B------:R-:W-:Y:S04]  /*1590*/  LDGSTS.E.BYPASS.128 [R63+0x18000], desc[UR14][R36.64+0x100] ;  /* 0x18000100243f7fae */ /* 0x000fe8000b901c4e */
[----:B------:R-:W-:Y:S04]  /*15a0*/  LDGSTS.E.BYPASS.128 [R65+0x18000], desc[UR14][R34.64+0x100] ;  /* 0x1800010022417fae */ /* 0x000fe8000b901c4e */
[----:B------:R-:W-:Y:S04]  /*15b0*/  LDGSTS.E.BYPASS.128 [R67+0x18000], desc[UR14][R26.64+0x100] ;  /* 0x180001001a437fae */ /* 0x000fe8000b901c4e */
[----:B------:R-:W-:Y:S04]  /*15c0*/  LDGSTS.E.BYPASS.128 [R83+0x18000], desc[UR14][R24.64+0x100] ;  /* 0x1800010018537fae */ /* 0x000fe8000b901c4e */
[----:B------:R-:W-:Y:S04]  /*15d0*/  LDGSTS.E.BYPASS.128 [R85+0x18000], desc[UR14][R28.64+0x100] ;  /* 0x180001001c557fae */ /* 0x000fe8000b901c4e */
[----:B------:R-:W-:Y:S04]  /*15e0*/  LDGSTS.E.BYPASS.128 [R87+0x18000], desc[UR14][R30.64+0x100] ;  /* 0x180001001e577fae */ /* 0x000fe8000b901c4e */
[----:B------:R-:W-:Y:S04]  /*15f0*/  LDGSTS.E.BYPASS.128 [R89+0x18000], desc[UR14][R32.64+0x100] ;  /* 0x1800010020597fae */ /* 0x000fe8000b901c4e */
[----:B------:R-:W0:Y:S01]  /*1600*/  LDGDEPBAR ;  /* 0x00000000000079af */ /* 0x000e220000000000 */
[----:B------:R-:W-:Y:S06]  /*1610*/  BAR.SYNC.DEFER_BLOCKING 0x0 ;  /* 0x0000000000007b1d */ /* 0x000fec0000010000 */
[----:B------:R-:W-:Y:S01]  /*1620*/  @!PT LDS RZ, [RZ] ;  /* 0x00000000fffff984 */ /* 0x000fe20000000800 */
[----:B------:R-:W-:Y:S01]  /*1630*/  @!PT LDS RZ, [RZ] ;  /* 0x00000000fffff984 */ /* 0x000fe20000000800 */
[----:B------:R-:W-:Y:S01]  /*1640*/  @!PT LDS RZ, [RZ] ;  /* 0x00000000fffff984 */ /* 0x000fe20000000800 */
        /* <DEDUP_REMOVED lines=22> */
[----:B------:R1:W-:Y:S04]  /*17b0*/  LDGSTS.E.BYPASS.128 [R55+0xc000], desc[UR14][R22.64+0x300] ;  /* 0x0c00030016377fae */ /* 0x0003e8000b901c4e */
[----:B------:R2:W-:Y:S04]  /*17c0*/  LDGSTS.E.BYPASS.128 [R63+0xc000], desc[UR14][R52.64+0x300] ;  /* 0x0c000300343f7fae */ /* 0x0005e8000b901c4e */
[----:B------:R3:W-:Y:S04]  /*17d0*/  LDGSTS.E.BYPASS.128 [R65+0xc000], desc[UR14][R50.64+0x300] ;  /* 0x0c00030032417fae */ /* 0x0007e8000b901c4e */
[----:B------:R4:W-:Y:S01]  /*17e0*/  LDGSTS.E.BYPASS.128 [R67+0xc000], desc[UR14][R48.64+0x300] ;  /* 0x0c00030030437fae */ /* 0x0009e2000b901c4e */
[----:B-1----:R-:W-:Y:S01]  /*17f0*/  IMAD.X R22, RZ, RZ, R47, P0 ;  /* 0x000000ffff167224 */ /* 0x002fe200000e062f */
[----:B------:R-:W-:-:S02]  /*1800*/  IADD3 R23, P0, R42, 0x400, RZ ;  /* 0x000004002a177810 */ /* 0x000fc40007f1e0ff */
[----:B------:R1:W-:Y:S01]  /*1810*/  LDGSTS.E.BYPASS.128 [R83+0xc000], desc[UR14][R46.64+0x300] ;  /* 0x0c0003002e537fae */ /* 0x0003e2000b901c4e */
[----:B--2---:R-:W-:Y:S02]  /*1820*/  CS2R R52, SRZ ;  /* 0x0000000000347805 */ /* 0x004fe4000001ff00 */
[----:B------:R-:W-:Y:S01]  /*1830*/  IMAD.X R58, RZ, RZ, R43, P0 ;  /* 0x000000ffff3a7224 */ /* 0x000fe200000e062b */
[----:B------:R2:W-:Y:S01]  /*1840*/  LDGSTS.E.BYPASS.128 [R85+0xc000], desc[UR14][R44.64+0x300] ;  /* 0x0c0003002c557fae */ /* 0x0005e2000b901c4e */
[----:B------:R-:W-:Y:S02]  /*1850*/  IADD3 R59, P0, R38, 0x400, RZ ;  /* 0x00000400263b7810 */ /* 0x000fe40007f1e0ff */
[----:B---3--:R-:W-:Y:S01]  /*1860*/  CS2R R50, SRZ ;  /* 0x0000000000327805 */ /* 0x008fe2000001ff00 */
[----:B------:R3:W-:Y:S01]  /*1870*/  LDGSTS.E.BYPASS.128 [R87+0xc000], desc[UR14][R42.64+0x300] ;  /* 0x0c0003002a577fae */ /* 0x0007e2000b901c4e */
[----:B----4-:R-:W-:Y:S01]  /*1880*/  CS2R R48, SRZ ;  /* 0x0000000000307805 */ /* 0x010fe2000001ff00 */
[----:B------:R-:W-:Y:S01]  /*1890*/  IMAD.X R68, RZ, RZ, R39, P0 ;  /* 0x000000ffff447224 */ /* 0x000fe200000e0627 */
[----:B------:R-:W-:Y:S01]  /*18a0*/  IADD3 R69, P0, R34, 0x400, RZ ;  /* 0x0000040022457810 */ /* 0x000fe20007f1e0ff */
[----:B------:R4:W-:Y:S01]  /*18b0*/  LDGSTS.E.BYPASS.128 [R89+0xc000], desc[UR14][R40.64+0x300] ;  /* 0x0c00030028597fae */ /* 0x0009e2000b901c4e */
[----:B-1----:R-:W-:-:S03]  /*18c0*/  CS2R R46, SRZ ;  /* 0x00000000002e7805 */ /* 0x002fc6000001ff00 */
[----:B------:R-:W0:Y:S01]  /*18d0*/  LDGDEPBAR ;  /* 0x00000000000079af */ /* 0x000e220000000000 */
[----:B------:R-:W-:Y:S01]  /*18e0*/  IMAD.X R72, RZ, RZ, R35, P0 ;  /* 0x000000ffff487224 */ /* 0x000fe200000e0623 */
[----:B------:R-:W-:Y:S02]  /*18f0*/  IADD3 R73, P0, R24, 0x400, RZ ;  /* 0x0000040018497810 */ /* 0x000fe40007f1e0ff */
[----:B--2---:R-:W-:Y:S01]  /*1900*/  CS2R R44, SRZ ;  /* 0x00000000002c7805 */ /* 0x004fe2000001ff00 */
[----:B------:R1:W-:Y:S01]  /*1910*/  LDGSTS.E.BYPASS.128 [R55+0x20000], desc[UR14][R38.64+0x300] ;  /* 0x2000030026377fae */ /* 0x0003e2000b901c4e */
[----:B---3--:R-:W-:Y:S01]  /*1920*/  CS2R R42, SRZ ;  /* 0x00000000002a7805 */ /* 0x008fe2000001ff00 */
[----:B------:R-:W-:Y:S02]  /*1930*/  IMAD.X R76, RZ, RZ, R25, P0 ;  /* 0x000000ffff4c7224 */ /* 0x000fe400000e0619 */
[----:B------:R2:W-:Y:S01]  /*1940*/  LDGSTS.E.BYPASS.128 [R63+0x20000], desc[UR14][R36.64+0x300] ;  /* 0x20000300243f7fae */ /* 0x0005e2000b901c4e */
[----:B------:R-:W-:-:S02]  /*1950*/  IADD3 R78, P0, R32, 0x400, RZ ;  /* 0x00000400204e7810 */ /* 0x000fc40007f1e0ff */
[----:B----4-:R-:W-:Y:S01]  /*1960*/  CS2R R40, SRZ ;  /* 0x0000000000287805 */ /* 0x010fe2000001ff00 */
[----:B------:R3:W-:Y:S02]  /*1970*/  LDGSTS.E.BYPASS.128 [R65+0x20000], desc[UR14][R34.64+0x300] ;  /* 0x2000030022417fae */ /* 0x0007e4000b901c4e */
[----:B------:R-:W-:Y:S02]  /*1980*/  IMAD.X R81, RZ, RZ, R33, P0 ;  /* 0x000000ffff517224 */ /* 0x000fe400000e0621 */
[----:B------:R4:W-:Y:S01]  /*1990*/  LDGSTS.E.BYPASS.128 [R67+0x20000], desc[UR14][R26.64+0x300] ;  /* 0x200003001a437fae */ /* 0x0009e2000b901c4e */
[----:B-1----:R-:W-:Y:S02]  /*19a0*/  CS2R R38, SRZ ;  /* 0x0000000000267805 */ /* 0x002fe4000001ff00 */
[----:B------:R-:W-:Y:S01]  /*19b0*/  CS2R R54, SRZ ;  /* 0x0000000000367805 */ /* 0x000fe2000001ff00 */
[----:B------:R1:W-:Y:S01]  /*19c0*/  LDGSTS.E.BYPASS.128 [R83+0x20000], desc[UR14][R24.64+0x300] ;  /* 0x2000030018537fae */ /* 0x0003e2000b901c4e */
[----:B--2---:R-:W-:-:S03]  /*19d0*/  CS2R R36, SRZ ;  /* 0x0000000000247805 */ /* 0x004fc6000001ff00 */
[----:B------:R2:W-:Y:S01]  /*19e0*/  LDGSTS.E.BYPASS.128 [R85+0x20000], desc[UR14][R28.64+0x300] ;  /* 0x200003001c557fae */ /* 0x0005e2000b901c4e */
[----:B---3--:R-:W-:-:S03]  /*19f0*/  CS2R R34, SRZ ;  /* 0x0000000000227805 */ /* 0x008fc6000001ff00 */
[----:B------:R3:W-:Y:S01]  /*1a00*/  LDGSTS.E.BYPASS.128 [R87+0x20000], desc[UR14][R30.64+0x300] ;  /* 0x200003001e577fae */ /* 0x0007e2000b901c4e */
[----:B----4-:R-:W-:-:S03]  /*1a10*/  CS2R R26, SRZ ;  /* 0x00000000001a7805 */ /* 0x010fc6000001ff00 */
[----:B------:R4:W-:Y:S01]  /*1a20*/  LDGSTS.E.BYPASS.128 [R89+0x20000], desc[UR14][R32.64+0x300] ;  /* 0x2000030020597fae */ /* 0x0009e2000b901c4e */
[----:B-1----:R-:W-:Y:S01]  /*1a30*/  IMAD.MOV.U32 R83, RZ, RZ, -0x80 ;  /* 0xffffff80ff537424 */ /* 0x002fe200078e00ff */
[----:B------:R-:W-:Y:S02]  /*1a40*/  CS2R R24, SRZ ;  /* 0x0000000000187805 */ /* 0x000fe4000001ff00 */
[----:B------:R-:W0:Y:S01]  /*1a50*/  LDGDEPBAR ;  /* 0x00000000000079af */ /* 0x000e220000000000 */
[--C-:B--2---:R-:W-:Y:S02]  /*1a60*/  SHF.R.U32.HI R85, RZ, 0x5, R86.reuse ;  /* 0x00000005ff557819 */ /* 0x104fe40000011656 */
[----:B------:R-:W-:Y:S02]  /*1a70*/  CS2R R28, SRZ ;  /* 0x00000000001c7805 */ /* 0x000fe4000001ff00 */
[----:B------:R-:W-:Y:S02]  /*1a80*/  SHF.R.U32.HI R86, RZ, 0x3, R86 ;  /* 0x00000003ff567819 */ /* 0x000fe40000011656 */
[----:B---3--:R-:W-:-:S02]  /*1a90*/  CS2R R30, SRZ ;  /* 0x00000000001e7805 */ /* 0x008fc4000001ff00 */
[----:B------:R-:W-:Y:S02]  /*1aa0*/  LOP3.LUT R85, R85, 0x7fffffc, RZ, 0xc0, !PT ;  /* 0x07fffffc55557812 */ /* 0x000fe400078ec0ff */
[----:B----4-:R-:W-:-:S07]  /*1ab0*/  CS2R R32, SRZ ;  /* 0x0000000000207805 */ /* 0x010fce000001ff00 */
.L_x_0:
[----:B------:R-:W1:Y:S01]  /*1ac0*/  SHFL.IDX PT, R62, R85, RZ, 0x1f ;  /* 0x00001fff553e7589 */ /* 0x000e6200000e0000 */
[----:B------:R-:W-:Y:S01]  /*1ad0*/  UIADD3 UR12, UR12, 0x1, URZ ;  /* 0x000000010c0c7890 */ /* 0x000fe2000fffe03f */
[----:B------:R-:W-:-:S04]  /*1ae0*/  DEPBAR.LE SB0, 0x6 ;  /* 0x000081800000791a */ /* 0x000fc80000000000 */
[----:B------:R-:W-:Y:S01]  /*1af0*/  UISETP.GE.AND UP0, UPT, UR12, 0x5, UPT ;  /* 0x000000050c00788c */ /* 0x000fe2000bf06270 */
[----:B------:R-:W-:Y:S01]  /*1b00*/  BAR.SYNC.DEFER_BLOCKING 0x0 ;  /* 0x0000000000007b1d */ /* 0x000fe20000010000 */
[----:B------:R-:W-:Y:S01]  /*1b10*/  UIADD3 UR11, UR11, 0x1, URZ ;  /* 0x000000010b0b7890 */ /* 0x000fe2000fffe03f */
[----:B------:R-:W-:Y:S01]  /*1b20*/  IADD3 R92, P1, R12, UR4, RZ ;  /* 0x000000040c5c7c10 */ /* 0x000fe2000ff3e0ff */
[----:B------:R-:W-:Y:S01]  /*1b30*/  USEL UR12, UR12, URZ, !UP0 ;  /* 0x0000003f0c0c7287 */ /* 0x000fe2000c000000 */
[----:B------:R-:W-:Y:S02]  /*1b40*/  VIADD R83, R83, 0x80 ;  /* 0x0000008053537836 */ /* 0x000fe40000000000 */
[----:B------:R-:W-:Y:S01]  /*1b50*/  UMOV UR19, 0x40000040 ;  /* 0x4000004000137882 */ /* 0x000fe20000000000 */
[----:B------:R-:W-:Y:S02]  /*1b60*/  IADD3.X R93, R14, UR5, RZ, P1, !PT ;  /* 0x000000050e5d7c10 */ /* 0x000fe40008ffe4ff */
[----:B------:R-:W-:-:S02]  /*1b70*/  IADD3 R64, P1, R13, UR4, RZ ;  /* 0x000000040d407c10 */ /* 0x000fc4000ff3e0ff */
[----:B------:R-:W-:Y:S02]  /*1b80*/  ISETP.GE.U32.AND P0, PT, R83, 0xa00, PT ;  /* 0x00000a005300780c */ /* 0x000fe40003f06070 */
[----:B------:R-:W-:Y:S02]  /*1b90*/  IADD3.X R65, R16, UR5, RZ, P1, !PT ;  /* 0x0000000510417c10 */ /* 0x000fe40008ffe4ff */
[----:B------:R-:W-:Y:S02]  /*1ba0*/  IADD3 R90, P1, R15, UR4, RZ ;  /* 0x000000040f5a7c10 */ /* 0x000fe4000ff3e0ff */
[----:B-1----:R-:W-:Y:S02]  /*1bb0*/  R2UR UR6, R62 ;  /* 0x000000003e0672ca */ /* 0x002fe400000e0000 */
[----:B------:R-:W-:Y:S02]  /*1bc0*/  IADD3.X R91, R18, UR5, RZ, P1, !PT ;  /* 0x00000005125b7c10 */ /* 0x000fe40008ffe4ff */
[----:B------:R-:W-:Y:S01]  /*1bd0*/  IADD3 R62, P1, R17, UR4, RZ ;  /* 0x00000004113e7c10 */ /* 0x000fe2000ff3e0ff */
[----:B------:R-:W-:-:S03]  /*1be0*/  WARPGROUP.ARRIVE ;  /* 0x00000000000079c5 */ /* 0x000fc60000000000 */
[----:B------:R-:W-:-:S05]  /*1bf0*/  IADD3.X R63, R20, UR5, RZ, P1, !PT ;  /* 0x00000005143f7c10 */ /* 0x000fca0008ffe4ff */
[----:B------:R-:W-:Y:S02]  /*1c00*/  USHF.L.U32 UR7, UR6, 0x7, URZ ;  /* 0x0000000706077899 */ /* 0x000fe4000800063f */
[----:B------:R-:W-:Y:S02]  /*1c10*/  ULEA UR6, UR12, UR10, 0xe ;  /* 0x0000000a0c067291 */ /* 0x000fe4000f8e703f */
[----:B------:R-:W-:Y:S02]  /*1c20*/  ULOP3.LUT UR7, UR7, 0x180, URZ, 0xc0, !UPT ;  /* 0x0000018007077892 */ /* 0x000fe4000f8ec03f */
[----:B------:R-:W-:Y:S02]  /*1c30*/  USHF.R.U32.HI UR8, URZ, 0x4, UR6 ;  /* 0x000000043f087899 */ /* 0x000fe40008011606 */
[----:B------:R-:W-:Y:S02]  /*1c40*/  UIADD3 UR6, UR6, 0x14000, URZ ;  /* 0x0001400006067890 */ /* 0x000fe4000fffe03f */
[----:B------:R-:W-:-:S02]  /*1c50*/  ULOP3.LUT UR8, UR8, 0x3fff, URZ, 0xc0, !UPT ;  /* 0x00003fff08087892 */ /* 0x000fc4000f8ec03f */
[----:B------:R-:W-:Y:S02]  /*1c60*/  USHF.R.U32.HI UR6, URZ, 0x4, UR6 ;  /* 0x000000043f067899 */ /* 0x000fe40008011606 */
[----:B------:R-:W-:Y:S02]  /*1c70*/  UIADD3 UR8, UP0, UR7, UR8, URZ ;  /* 0x0000000807087290 */ /* 0x000fe4000ff1e03f */
[----:B------:R-:W-:Y:S02]  /*1c80*/  ULOP3.LUT UR6, UR6, 0x3fff, URZ, 0xc0, !UPT ;  /* 0x00003fff06067892 */ /* 0x000fe4000f8ec03f */
[----:B------:R-:W-:Y:S02]  /*1c90*/  UIADD3.X UR9, URZ, URZ, URZ, UP0, !UPT ;  /* 0x0000003f3f097290 */ /* 0x000fe400087fe43f */
[----:B------:R-:W-:Y:S02]  /*1ca0*/  ULOP3.LUT UR18, UR6, 0x2000000, URZ, 0xfc, !UPT ;  /* 0x0200000006127892 */ /* 0x000fe4000f8efc3f */
[----:B------:R-:W-:-:S02]  /*1cb0*/  ULOP3.LUT UR16, UR8, 0x2000000, URZ, 0xfc, !UPT ;  /* 0x0200000008107892 */ /* 0x000fc4000f8efc3f */
[----:B------:R-:W-:Y:S01]  /*1cc0*/  ULOP3.LUT UR17, UR9, 0x40000040, URZ, 0xfc, !UPT ;  /* 0x4000004009117892 */ /* 0x000fe2000f8efc3f */
[----:B------:R-:W-:Y:S01]  /*1cd0*/  UMOV UR7, URZ ;  /* 0x0000003f00077c82 */ /* 0x000fe20008000000 */
[----:B------:R-:W-:-:S04]  /*1ce0*/  UISETP.GE.AND UP0, UPT, UR11, 0x5, UPT ;  /* 0x000000050b00788c */ /* 0x000fc8000bf06270 */
[----:B------:R-:W-:-:S03]  /*1cf0*/  USEL UR11, UR11, URZ, !UP0 ;  /* 0x0000003f0b0b7287 */ /* 0x000fc6000c000000 */
[----:B------:R-:W-:Y:S01]  /*1d00*/  HGMMA.64x64x16.F32.BF16 R24, gdesc[UR16], R24 ;  /* 0x00e00000101879f0 */ /* 0x000fe20008701818 */
[----:B------:R-:W-:Y:S01]  /*1d10*/  UMOV UR16, 0x2000002 ;  /* 0x0200000200107882 */ /* 0x000fe20000000000 */
[----:B------:R-:W-:Y:S02]  /*1d20*/  UMOV UR17, 0x40000040 ;  /* 0x4000004000117882 */ /* 0x000fe40000000000 */
[----:B------:R-:W-:Y:S02]  /*1d30*/  UIADD3.64 UR18, UR6, UR16, URZ ;  /* 0x0000001006127297 */ /* 0x000fe4000fffe03f */
[----:B------:R-:W-:-:S09]  /*1d40*/  UIADD3.64 UR16, UR8, UR16, URZ ;  /* 0x0000001008107297 */ /* 0x000fd2000fffe03f */
        /* <DEDUP_REMOVED lines=29> */
[----:B------:R-:W-:Y:S02]  /*1f20*/  UIADD3.64 UR16, UR8, UR16, URZ ;  /* 0x0000001008107297 */ /* 0x000fe4000fffe03f */
[----:B------:R-:W-:-:S06]  /*1f30*/  ULEA UR6, UR11, UR10, 0xe ;  /* 0x0000000a0b067291 */ /* 0x000fcc000f8e703f */
[----:B------:R-:W-:Y:S02]  /*1f40*/  LEA R67, R8, UR6, 0x1 ;  /* 0x0000000608437c11 */ /* 0x000fe4000f8e08ff */
[----:B------:R-:W-:Y:S02]  /*1f50*/  LEA R87, R2, UR6, 0x1 ;  /* 0x0000000602577c11 */ /* 0x000fe4000f8e08ff */
[----:B------:R-:W-:Y:S02]  /*1f60*/  LEA R88, R3, UR6, 0x1 ;  /* 0x0000000603587c11 */ /* 0x000fe4000f8e08ff */
[----:B------:R-:W-:Y:S01]  /*1f70*/  LEA R89, R4, UR6, 0x1 ;  /* 0x0000000604597c11 */ /* 0x000fe2000f8e08ff */
[----:B------:R-:W-:Y:S03]  /*1f80*/  HGMMA.64x64x16.F32.BF16 R24, gdesc[UR16], R24, gsb0 ;  /* 0x00e00000101879f0 */ /* 0x000fe60008001818 */
[----:B------:R-:W-:-:S02]  /*1f90*/  WARPGROUP.DEPBAR.LE gsb0, 0x1 ;  /* 0x00008000000079c5 */ /* 0x000fc40000010100 */
[----:B------:R-:W-:Y:S06]  /*1fa0*/  BAR.SYNC.DEFER_BLOCKING 0x0 ;  /* 0x0000000000007b1d */ /* 0x000fec0000010000 */
[----:B------:R-:W-:Y:S01]  /*1fb0*/  @!PT LDS RZ, [RZ] ;  /* 0x00000000fffff984 */ /* 0x000fe20000000800 */
[----:B------:R-:W-:Y:S01]  /*1fc0*/  @!PT LDS RZ, [RZ] ;  /* 0x00000000fffff984 */ /* 0x000fe20000000800 */
[----:B------:R-:W-:Y:S01]  /*1fd0*/  @!PT LDS RZ, [RZ] ;  /* 0x00000000fffff984 */ /* 0x000fe20000000800 */
[----:B------:R1:W-:Y:S04]  /*1fe0*/  LDGSTS.E.BYPASS.128 [R67], desc[UR14][R92.64], !P0 ;  /* 0x000000005c437fae */ /* 0x0003e8000c101c4e */
[----:B------:R2:W-:Y:S04]  /*1ff0*/  LDGSTS.E.BYPASS.128 [R87], desc[UR14][R64.64], !P0 ;  /* 0x0000000040577fae */ /* 0x0005e8000c101c4e */
[----:B------:R3:W-:Y:S01]  /*2000*/  LDGSTS.E.BYPASS.128 [R88], desc[UR14][R90.64], !P0 ;  /* 0x000000005a587fae */ /* 0x0007e2000c101c4e */
[----:B-1----:R-:W-:-:S03]  /*2010*/  IADD3 R92, P1, R19, UR4, RZ ;  /* 0x00000004135c7c10 */ /* 0x002fc6000ff3e0ff */
[----:B------:R1:W-:Y:S01]  /*2020*/  LDGSTS.E.BYPASS.128 [R89], desc[UR14][R62.64], !P0 ;  /* 0x000000003e597fae */ /* 0x0003e2000c101c4e */
[----:B------:R-:W-:Y:S02]  /*2030*/  IADD3.X R93, R22, UR5, RZ, P1, !PT ;  /* 0x00000005165d7c10 */ /* 0x000fe40008ffe4ff */
[----:B--2---:R-:W-:Y:S02]  /*2040*/  IADD3 R64, P1, R21, UR4, RZ ;  /* 0x0000000415407c10 */ /* 0x004fe4000ff3e0ff */
[----:B---3--:R-:W-:Y:S02]  /*2050*/  LEA R90, R5, UR6, 0x1 ;  /* 0x00000006055a7c11 */ /* 0x008fe4000f8e08ff */
[----:B------:R-:W-:Y:S02]  /*2060*/  IADD3.X R65, R56, UR5, RZ, P1, !PT ;  /* 0x0000000538417c10 */ /* 0x000fe40008ffe4ff */
[----:B------:R-:W-:Y:S01]  /*2070*/  LEA R91, R6, UR6, 0x1 ;  /* 0x00000006065b7c11 */ /* 0x000fe2000f8e08ff */
[----:B------:R2:W-:Y:S01]  /*2080*/  LDGSTS.E.BYPASS.128 [R90], desc[UR14][R92.64], !P0 ;  /* 0x000000005c5a7fae */ /* 0x0005e2000c101c4e */
[----:B-1----:R-:W-:-:S03]  /*2090*/  IADD3 R62, P1, R23, UR4, RZ ;  /* 0x00000004173e7c10 */ /* 0x002fc6000ff3e0ff */
[----:B------:R-:W-:Y:S01]  /*20a0*/  LDGSTS.E.BYPASS.128 [R91], desc[UR14][R64.64], !P0 ;  /* 0x00000000405b7fae */ /* 0x000fe2000c101c4e */
[----:B------:R-:W-:Y:S02]  /*20b0*/  IADD3.X R63, R58, UR5, RZ, P1, !PT ;  /* 0x000000053a3f7c10 */ /* 0x000fe40008ffe4ff */
[----:B--2---:R-:W-:Y:S02]  /*20c0*/  LEA R92, R7, UR6, 0x1 ;  /* 0x00000006075c7c11 */ /* 0x004fe4000f8e08ff */
[----:B------:R-:W-:-:S03]  /*20d0*/  LEA R93, R9, UR6, 0x1 ;  /* 0x00000006095d7c11 */ /* 0x000fc6000f8e08ff */
[----:B------:R1:W-:Y:S02]  /*20e0*/  LDGSTS.E.BYPASS.128 [R92], desc[UR14][R62.64], !P0 ;  /* 0x000000003e5c7fae */ /* 0x0003e4000c101c4e */
[----:B-1----:R-:W-:-:S04]  /*20f0*/  IADD3 R62, P1, R57, UR4, RZ ;  /* 0x00000004393e7c10 */ /* 0x002fc8000ff3e0ff */
[----:B------:R-:W-:Y:S02]  /*2100*/  IADD3.X R63, R60, UR5, RZ, P1, !PT ;  /* 0x000000053c3f7c10 */ /* 0x000fe40008ffe4ff */
[----:B------:R-:W-:-:S03]  /*2110*/  IADD3 R64, P1, R59, UR4, RZ ;  /* 0x000000043b407c10 */ /* 0x000fc6000ff3e0ff */
[----:B------:R-:W-:Y:S01]  /*2120*/  LDGSTS.E.BYPASS.128 [R93], desc[UR14][R62.64], !P0 ;  /* 0x000000003e5d7fae */ /* 0x000fe2000c101c4e */
[----:B------:R-:W-:Y:S02]  /*2130*/  IADD3.X R65, R68, UR5, RZ, P1, !PT ;  /* 0x0000000544417c10 */ /* 0x000fe40008ffe4ff */
[----:B------:R-:W-:Y:S01]  /*2140*/  IADD3 R66, P1, R61, UR4, RZ ;  /* 0x000000043d427c10 */ /* 0x000fe2000ff3e0ff */
[----:B------:R-:W0:Y:S04]  /*2150*/  LDGDEPBAR ;  /* 0x00000000000079af */ /* 0x000e280000000000 */
[----:B------:R1:W-:Y:S02]  /*2160*/  LDGSTS.E.BYPASS.128 [R67+0x14000], desc[UR14][R64.64], !P0 ;  /* 0x1400000040437fae */ /* 0x0003e4000c101c4e */
[----:B-1----:R-:W-:-:S02]  /*2170*/  IADD3.X R67, R70, UR5, RZ, P1, !PT ;  /* 0x0000000546437c10 */ /* 0x002fc40008ffe4ff */
[----:B------:R-:W-:-:S03]  /*2180*/  IADD3 R62, P1, R69, UR4, RZ ;  /* 0x00000004453e7c10 */ /* 0x000fc6000ff3e0ff */
[----:B------:R-:W-:Y:S01]  /*2190*/  LDGSTS.E.BYPASS.128 [R87+0x14000], desc[UR14][R66.64], !P0 ;  /* 0x1400000042577fae */ /* 0x000fe2000c101c4e */
[----:B------:R-:W-:-:S05]  /*21a0*/  IADD3.X R63, R72, UR5, RZ, P1, !PT ;  /* 0x00000005483f7c10 */ /* 0x000fca0008ffe4ff */
[----:B------:R1:W-:Y:S02]  /*21b0*/  LDGSTS.E.BYPASS.128 [R88+0x14000], desc[UR14][R62.64], !P0 ;  /* 0x140000003e587fae */ /* 0x0003e4000c101c4e */
[----:B-1----:R-:W-:-:S04]  /*21c0*/  IADD3 R62, P1, R71, UR4, RZ ;  /* 0x00000004473e7c10 */ /* 0x002fc8000ff3e0ff */
[----:B------:R-:W-:Y:S02]  /*21d0*/  IADD3.X R63, R74, UR5, RZ, P1, !PT ;  /* 0x000000054a3f7c10 */ /* 0x000fe40008ffe4ff */
[----:B------:R-:W-:-:S03]  /*21e0*/  IADD3 R64, P1, R73, UR4, RZ ;  /* 0x0000000449407c10 */ /* 0x000fc6000ff3e0ff */
[----:B------:R-:W-:Y:S01]  /*21f0*/  LDGSTS.E.BYPASS.128 [R89+0x14000], desc[UR14][R62.64], !P0 ;  /* 0x140000003e597fae */ /* 0x000fe2000c101c4e */
[----:B------:R-:W-:Y:S02]  /*2200*/  IADD3.X R65, R76, UR5, RZ, P1, !PT ;  /* 0x000000054c417c10 */ /* 0x000fe40008ffe4ff */
[----:B------:R-:W-:-:S03]  /*2210*/  IADD3 R66, P1, R75, UR4, RZ ;  /* 0x000000044b427c10 */ /* 0x000fc6000ff3e0ff */
[----:B------:R1:W-:Y:S01]  /*2220*/  LDGSTS.E.BYPASS.128 [R90+0x14000], desc[UR14][R64.64], !P0 ;  /* 0x14000000405a7fae */ /* 0x0003e2000c101c4e */
[----:B------:R-:W-:-:S05]  /*2230*/  IADD3.X R67, R79, UR5, RZ, P1, !PT ;  /* 0x000000054f437c10 */ /* 0x000fca0008ffe4ff */
[----:B------:R2:W-:Y:S01]  /*2240*/  LDGSTS.E.BYPASS.128 [R91+0x14000], desc[UR14][R66.64], !P0 ;  /* 0x14000000425b7fae */ /* 0x0005e2000c101c4e */
[----:B-1----:R-:W-:-:S04]  /*2250*/  IADD3 R64, P1, R77, UR4, RZ ;  /* 0x000000044d407c10 */ /* 0x002fc8000ff3e0ff */
[----:B------:R-:W-:Y:S02]  /*2260*/  IADD3.X R65, R80, UR5, RZ, P1, !PT ;  /* 0x0000000550417c10 */ /* 0x000fe40008ffe4ff */
[----:B------:R-:W-:Y:S01]  /*2270*/  IADD3 R62, P1, R78, UR4, RZ ;  /* 0x000000044e3e7c10 */ /* 0x000fe2000ff3e0ff */
[----:B------:R-:W-:Y:S02]  /*2280*/  UIADD3 UR4, UP0, UR4, 0x100, URZ ;  /* 0x0000010004047890 */ /* 0x000fe4000ff1e03f */
[----:B------:R2:W-:Y:S01]  /*2290*/  LDGSTS.E.BYPASS.128 [R92+0x14000], desc[UR14][R64.64], !P0 ;  /* 0x14000000405c7fae */ /* 0x0005e2000c101c4e */
[----:B------:R-:W-:Y:S01]  /*22a0*/  IADD3.X R63, R81, UR5, RZ, P1, !PT ;  /* 0x00000005513f7c10 */ /* 0x000fe20008ffe4ff */
[----:B------:R-:W-:-:S04]  /*22b0*/  UIADD3.X UR5, URZ, UR5, URZ, UP0, !UPT ;  /* 0x000000053f057290 */ /* 0x000fc800087fe43f */
[----:B------:R2:W-:Y:S01]  /*22c0*/  LDGSTS.E.BYPASS.128 [R93+0x14000], desc[UR14][R62.64], !P0 ;  /* 0x140000003e5d7fae */ /* 0x0005e2000c101c4e */
[----:B------:R-:W-:-:S03]  /*22d0*/  ISETP.GE.U32.AND P0, PT, R83, 0xb80, PT ;  /* 0x00000b805300780c */ /* 0x000fc60003f06070 */
[----:B------:R-:W0:Y:S10]  /*22e0*/  LDGDEPBAR ;  /* 0x00000000000079af */ /* 0x000e340000000000 */
[----:B--2---:R-:W-:Y:S05]  /*22f0*/  @!P0 BRA `(.L_x_0) ;  /* 0xfffffff400f08947 */ /* 0x004fea000383ffff */
[----:B------:R-:W1:Y:S01]  /*2300*/  S2R R6, SR_TID.X ;  /* 0x0000000000067919 */ /* 0x000e620000002100 */
[----:B------:R-:W-:Y:S02]  /*2310*/  WARPGROUP.DEPBAR.LE gsb0, 0x0 ;  /* 0x00008000000079c5 */ /* 0x000fe40000010000 */
[----:B------:R-:W-:-:S04]  /*2320*/  DEPBAR.LE SB0, 0x0 ;  /* 0x000080000000791a */ /* 0x000fc80000000000 */
[----:B------:R-:W-:Y:S01]  /*2330*/  IMAD.SHL.U32 R86, R86, 0x4, RZ ;  /* 0x0000000456567824 */ /* 0x000fe200078e00ff */
[----:B------:R-:W-:Y:S02]  /*2340*/  F2FP.BF16.F32.PACK_AB R24, R25, R24 ;  /* 0x000000181918723e */ /* 0x000fe400000010ff */
[----:B------:R-:W-:Y:S02]  /*2350*/  F2FP.BF16.F32.PACK_AB R25, R27, R26 ;  /* 0x0000001a1b19723e */ /* 0x000fe400000010ff */
[----:B------:R-:W-:Y:S02]  /*2360*/  LOP3.LUT R86, R86, 0x8, RZ, 0xc0, !PT ;  /* 0x0000000856567812 */ /* 0x000fe400078ec0ff */
[----:B------:R-:W-:Y:S02]  /*2370*/  F2FP.BF16.F32.PACK_AB R32, R33, R32 ;  /* 0x000000202120723e */ /* 0x000fe400000010ff */
[----:B------:R-:W-:Y:S02]  /*2380*/  F2FP.BF16.F32.PACK_AB R26, R29, R28 ;  /* 0x0000001c1d1a723e */ /* 0x000fe400000010ff */
[----:B------:R-:W-:-:S02]  /*2390*/  F2FP.BF16.F32.PACK_AB R27, R31, R30 ;  /* 0x0000001e1f1b723e */ /* 0x000fc400000010ff */
[----:B------:R-:W-:Y:S02]  /*23a0*/  F2FP.BF16.F32.PACK_AB R33, R35, R34 ;  /* 0x000000222321723e */ /* 0x000fe400000010ff */
[----:B------:R-:W-:Y:S02]  /*23b0*/  F2FP.BF16.F32.PACK_AB R40, R41, R40 ;  /* 0x000000282928723e */ /* 0x000fe400000010ff */
[----:B------:R-:W-:Y:S02]  /*23c0*/  F2FP.BF16.F32.PACK_AB R34, R37, R36 ;  /* 0x000000242522723e */ /* 0x000fe400000010ff */
[----:B------:R-:W-:Y:S02]  /*23d0*/  F2FP.BF16.F32.PACK_AB R35, R39, R38 ;  /* 0x000000262723723e */ /* 0x000fe400000010ff */
[----:B------:R-:W-:Y:S02]  /*23e0*/  F2FP.BF16.F32.PACK_AB R41, R43, R42 ;  /* 0x0000002a2b29723e */ /* 0x000fe400000010ff */
[----:B------:R-:W-:-:S02]  /*23f0*/  F2FP.BF16.F32.PACK_AB R48, R49, R48 ;  /* 0x000000303130723e */ /* 0x000fc400000010ff */
[----:B-1----:R-:W-:Y:S02]  /*2400*/  SHF.R.U32.HI R2, RZ, 0x5, R6 ;  /* 0x00000005ff027819 */ /* 0x002fe40000011606 */
[----:B------:R-:W-:Y:S02]  /*2410*/  LOP3.LUT R3, R6, 0xf, RZ, 0xc0, !PT ;  /* 0x0000000f06037812 */ /* 0x000fe400078ec0ff */
[----:B------:R-:W-:Y:S02]  /*2420*/  LOP3.LUT R2, R2, 0x3, RZ, 0xc0, !PT ;  /* 0x0000000302027812 */ /* 0x000fe400078ec0ff */
[----:B------:R-:W-:Y:S01]  /*2430*/  F2FP.BF16.F32.PACK_AB R42, R45, R44 ;  /* 0x0000002c2d2a723e */ /* 0x000fe200000010ff */
[----:B------:R-:W-:Y:S01]  /*2440*/  IMAD R3, R3, 0x48, R86 ;  /* 0x0000004803037824 */ /* 0x000fe200078e0256 */
[----:B------:R-:W-:Y:S01]  /*2450*/  F2FP.BF16.F32.PACK_AB R43, R47, R46 ;  /* 0x0000002e2f2b723e */ /* 0x000fe200000010ff */
[C---:B------:R-:W-:Y:S01]  /*2460*/  IMAD.SHL.U32 R5, R2.reuse, 0x4, RZ ;  /* 0x0000000402057824 */ /* 0x040fe200078e00ff */
[----:B------:R-:W-:Y:S01]  /*2470*/  F2FP.BF16.F32.PACK_AB R49, R51, R50 ;  /* 0x000000323331723e */ /* 0x000fe200000010ff */
[----:B------:R-:W-:Y:S01]  /*2480*/  IMAD R3, R2, 0x480, R3 ;  /* 0x0000048002037824 */ /* 0x000fe200078e0203 */
[----:B------:R-:W-:-:S02]  /*2490*/  F2FP.BF16.F32.PACK_AB R50, R53, R52 ;  /* 0x000000343532723e */ /* 0x000fc400000010ff */
[----:B------:R-:W-:Y:S02]  /*24a0*/  F2FP.BF16.F32.PACK_AB R51, R55, R54 ;  /* 0x000000363733723e */ /* 0x000fe400000010ff */
[----:B------:R-:W-:Y:S01]  /*24b0*/  LEA R4, R3, UR10, 0x1 ;  /* 0x0000000a03047c11 */ /* 0x000fe2000f8e08ff */
[----:B------:R-:W-:Y:S01]  /*24c0*/  BAR.SYNC.DEFER_BLOCKING 0x0 ;  /* 0x0000000000007b1d */ /* 0x000fe20000010000 */
[----:B------:R-:W-:Y:S02]  /*24d0*/  LOP3.LUT R5, R5, R84, RZ, 0xfc, !PT ;  /* 0x0000005405057212 */ /* 0x000fe400078efcff */
[----:B------:R-:W-:-:S03]  /*24e0*/  LOP3.LUT R7, R11, 0x20, RZ, 0xfc, !PT ;  /* 0x000000200b077812 */ /* 0x000fc600078efcff */
[----:B------:R-:W-:Y:S02]  /*24f0*/  IMAD R5, R5, 0x48, R82 ;  /* 0x0000004805057824 */ /* 0x000fe400078e0252 */
[----:B------:R-:W1:Y:S03]  /*2500*/  LDC.64 R2, c[0x0][0x220] ;  /* 0x00008800ff027b82 */ /* 0x000e660000000a00 */
[----:B------:R-:W-:Y:S01]  /*2510*/  LEA R12, R5, UR10, 0x1 ;  /* 0x0000000a050c7c11 */ /* 0x000fe2000f8e08ff */
[----:B------:R-:W-:-:S05]  /*2520*/  IMAD.SHL.U32 R5, R6, 0x8, RZ ;  /* 0x0000000806057824 */ /* 0x000fca00078e00ff */
[----:B------:R-:W-:Y:S02]  /*2530*/  LOP3.LUT R10, R10, 0x38, R5, 0xf8, !PT ;  /* 0x000000380a0a7812 */ /* 0x000fe400078ef805 */
[C---:B------:R-:W-:Y:S02]  /*2540*/  LOP3.LUT R5, R11.reuse, 0x10, RZ, 0xfc, !PT ;  /* 0x000000100b057812 */ /* 0x040fe400078efcff */
[----:B------:R-:W-:Y:S01]  /*2550*/  ISETP.GE.AND P0, PT, R10, 0x3000, PT ;  /* 0x000030000a00780c */ /* 0x000fe20003f06270 */
[C---:B------:R-:W-:Y:S01]  /*2560*/  IMAD R13, R11.reuse, 0x3000, R10 ;  /* 0x000030000b0d7824 */ /* 0x040fe200078e020a */
[----:B------:R-:W-:Y:S02]  /*2570*/  STSM.16.M88.4 [R4], R24 ;  /* 0x0000001804007844 */ /* 0x000fe40000000200 */
[-C--:B------:R-:W-:Y:S01]  /*2580*/  ISETP.LT.AND P1, PT, R11, R0.reuse, !P0 ;  /* 0x000000000b00720c */ /* 0x080fe20004721270 */
[----:B------:R-:W-:Y:S01]  /*2590*/  VIADD R9, R13, 0x60000 ;  /* 0x000600000d097836 */ /* 0x000fe20000000000 */
[----:B------:R-:W-:Y:S01]  /*25a0*/  LOP3.LUT R11, R11, 0x30, RZ, 0xfc, !PT ;  /* 0x000000300b0b7812 */ /* 0x000fe200078efcff */
[----:B------:R-:W-:Y:S01]  /*25b0*/  STSM.16.M88.4 [R4+0x20], R32 ;  /* 0x0000202004007844 */ /* 0x000fe20000000200 */
[----:B------:R-:W-:-:S02]  /*25c0*/  ISETP.LT.AND P2, PT, R5, R0, !P0 ;  /* 0x000000000500720c */ /* 0x000fc40004741270 */
[-C--:B------:R-:W-:Y:S01]  /*25d0*/  ISETP.LT.AND P3, PT, R7, R0.reuse, !P0 ;  /* 0x000000000700720c */ /* 0x080fe20004761270 */
[----:B------:R-:W-:Y:S01]  /*25e0*/  STSM.16.M88.4 [R4+0x40], R40 ;  /* 0x0000402804007844 */ /* 0x000fe20000000200 */
[----:B------:R-:W-:Y:S01]  /*25f0*/  ISETP.LT.AND P0, PT, R11, R0, !P0 ;  /* 0x000000000b00720c */ /* 0x000fe20004701270 */
[----:B------:R-:W-:Y:S02]  /*2600*/  VIADD R7, R13, 0x30000 ;  /* 0x000300000d077836 */ /* 0x000fe40000000000 */
[----:B------:R2:W-:Y:S01]  /*2610*/  STSM.16.M88.4 [R4+0x60], R48 ;  /* 0x0000603004007844 */ /* 0x0005e20000000200 */
[--C-:B-1----:R-:W-:Y:S01]  /*2620*/  IMAD.WIDE R8, R9, 0x2, R2.reuse ;  /* 0x0000000209087825 */ /* 0x102fe200078e0202 */
[----:B------:R-:W-:Y:S03]  /*2630*/  BAR.SYNC.DEFER_BLOCKING 0x0 ;  /* 0x0000000000007b1d */ /* 0x000fe60000010000 */
[----:B------:R-:W-:-:S04]  /*2640*/  IMAD.WIDE R6, R7, 0x2, R2 ;  /* 0x0000000207067825 */ /* 0x000fc800078e0202 */
[----:B--2---:R-:W-:Y:S01]  /*2650*/  IMAD.WIDE R4, R13, 0x2, R2 ;  /* 0x000000020d047825 */ /* 0x004fe200078e0202 */
[----:B------:R-:W1:Y:S04]  /*2660*/  LDS.128 R28, [R12] ;  /* 0x000000000c1c7984 */ /* 0x000e680000000c00 */
[----:B------:R-:W2:Y:S04]  /*2670*/  LDS.128 R16, [R12+0x900] ;  /* 0x000900000c107984 */ /* 0x000ea80000000c00 */
[----:B------:R-:W3:Y:S04]  /*2680*/  LDS.128 R20, [R12+0x1200] ;  /* 0x001200000c147984 */ /* 0x000ee80000000c00 */
[----:B-1----:R1:W-:Y:S04]  /*2690*/  @P1 STG.E.128 desc[UR14][R4.64], R28 ;  /* 0x0000001c04001986 */ /* 0x0023e8000c101d0e */
[----:B--2---:R1:W-:Y:S04]  /*26a0*/  @P2 STG.E.128 desc[UR14][R6.64], R16 ;  /* 0x0000001006002986 */ /* 0x0043e8000c101d0e */
[----:B---3--:R1:W-:Y:S01]  /*26b0*/  @P3 STG.E.128 desc[UR14][R8.64], R20 ;  /* 0x0000001408003986 */ /* 0x0083e2000c101d0e */
[----:B------:R-:W-:Y:S05]  /*26c0*/  @!P0 EXIT ;  /* 0x000000000000894d */ /* 0x000fea0003800000 */
[----:B-1----:R-:W1:Y:S01]  /*26d0*/  LDS.128 R4, [R12+0x1b00] ;  /* 0x001b00000c047984 */ /* 0x002e620000000c00 */
[----:B------:R-:W-:-:S04]  /*26e0*/  VIADD R13, R13, 0x90000 ;  /* 0x000900000d0d7836 */ /* 0x000fc80000000000 */
[----:B------:R-:W-:-:S05]  /*26f0*/  IMAD.WIDE R2, R13, 0x2, R2 ;  /* 0x000000020d027825 */ /* 0x000fca00078e0202 */
[----:B-1----:R-:W-:Y:S01]  /*2700*/  STG.E.128 desc[UR14][R2.64], R4 ;  /* 0x0000000402007986 */ /* 0x002fe2000c101d0e */
[----:B------:R-:W-:Y:S05]  /*2710*/  EXIT ;  /* 0x000000000000794d */ /* 0x000fea0003800000 */
.L_x_1:
[----:B------:R-:W-:-:S00]  /*2720*/  BRA `(.L_x_1) ;  /* 0xfffffffc00fc7947 */ /* 0x000fc0000383ffff */
[----:B------:R-:W-:-:S00]  /*2730*/  NOP ;  /* 0x0000000000007918 */ /* 0x000fc00000000000 */
        /* <DEDUP_REMOVED lines=12> */
.L_x_2:


//--------------------- .nv.shared.triton_mm      --------------------------
	.section	.nv.shared.triton_mm,"aw",@nobits
	.sectionflags	@""
	.align	16
	.zero		1024


//--------------------- .nv.constant0.triton_mm   --------------------------
	.section	.nv.constant0.triton_mm,"a",@progbits
	.sectionflags	@""
	.align	4
.nv.constant0.triton_mm:
	.zero		556
